//
// Generated by NVIDIA NVVM Compiler
//
// Compiler Build ID: CL-36424714
// Cuda compilation tools, release 13.0, V13.0.88
// Based on NVVM 20.0.0
//

.version 9.0
.target sm_100
.address_size 64

	// .globl	_Z10kernel_addPfPKfm

.visible .entry _Z10kernel_addPfPKfm(
	.param .u64 .ptr .align 1 _Z10kernel_addPfPKfm_param_0,
	.param .u64 .ptr .align 1 _Z10kernel_addPfPKfm_param_1,
	.param .u64 _Z10kernel_addPfPKfm_param_2
)
{
	.reg .pred 	%p<2>;
	.reg .b32 	%r<5>;
	.reg .b32 	%f<4>;
	.reg .b64 	%rd<10>;

	ld.param.u64 	%rd2, [_Z10kernel_addPfPKfm_param_0];
	ld.param.u64 	%rd3, [_Z10kernel_addPfPKfm_param_1];
	ld.param.u64 	%rd4, [_Z10kernel_addPfPKfm_param_2];
	mov.u32 	%r1, %ctaid.x;
	mov.u32 	%r2, %ntid.x;
	mov.u32 	%r3, %tid.x;
	mad.lo.s32 	%r4, %r1, %r2, %r3;
	cvt.u64.u32 	%rd1, %r4;
	setp.le.u64 	%p1, %rd4, %rd1;
	@%p1 bra 	$L__BB0_2;
	cvta.to.global.u64 	%rd5, %rd3;
	cvta.to.global.u64 	%rd6, %rd2;
	shl.b64 	%rd7, %rd1, 2;
	add.s64 	%rd8, %rd5, %rd7;
	ld.global.f32 	%f1, [%rd8];
	add.s64 	%rd9, %rd6, %rd7;
	ld.global.f32 	%f2, [%rd9];
	add.f32 	%f3, %f1, %f2;
	st.global.f32 	[%rd9], %f3;
$L__BB0_2:
	ret;

}
	// .globl	_Z10kernel_subPfPKfm
.visible .entry _Z10kernel_subPfPKfm(
	.param .u64 .ptr .align 1 _Z10kernel_subPfPKfm_param_0,
	.param .u64 .ptr .align 1 _Z10kernel_subPfPKfm_param_1,
	.param .u64 _Z10kernel_subPfPKfm_param_2
)
{
	.reg .pred 	%p<2>;
	.reg .b32 	%r<5>;
	.reg .b32 	%f<4>;
	.reg .b64 	%rd<10>;

	ld.param.u64 	%rd2, [_Z10kernel_subPfPKfm_param_0];
	ld.param.u64 	%rd3, [_Z10kernel_subPfPKfm_param_1];
	ld.param.u64 	%rd4, [_Z10kernel_subPfPKfm_param_2];
	mov.u32 	%r1, %ctaid.x;
	mov.u32 	%r2, %ntid.x;
	mov.u32 	%r3, %tid.x;
	mad.lo.s32 	%r4, %r1, %r2, %r3;
	cvt.u64.u32 	%rd1, %r4;
	setp.le.u64 	%p1, %rd4, %rd1;
	@%p1 bra 	$L__BB1_2;
	cvta.to.global.u64 	%rd5, %rd3;
	cvta.to.global.u64 	%rd6, %rd2;
	shl.b64 	%rd7, %rd1, 2;
	add.s64 	%rd8, %rd5, %rd7;
	ld.global.f32 	%f1, [%rd8];
	add.s64 	%rd9, %rd6, %rd7;
	ld.global.f32 	%f2, [%rd9];
	sub.f32 	%f3, %f2, %f1;
	st.global.f32 	[%rd9], %f3;
$L__BB1_2:
	ret;

}
	// .globl	_Z10kernel_mulPfPKfm
.visible .entry _Z10kernel_mulPfPKfm(
	.param .u64 .ptr .align 1 _Z10kernel_mulPfPKfm_param_0,
	.param .u64 .ptr .align 1 _Z10kernel_mulPfPKfm_param_1,
	.param .u64 _Z10kernel_mulPfPKfm_param_2
)
{
	.reg .pred 	%p<2>;
	.reg .b32 	%r<5>;
	.reg .b32 	%f<4>;
	.reg .b64 	%rd<10>;

	ld.param.u64 	%rd2, [_Z10kernel_mulPfPKfm_param_0];
	ld.param.u64 	%rd3, [_Z10kernel_mulPfPKfm_param_1];
	ld.param.u64 	%rd4, [_Z10kernel_mulPfPKfm_param_2];
	mov.u32 	%r1, %ctaid.x;
	mov.u32 	%r2, %ntid.x;
	mov.u32 	%r3, %tid.x;
	mad.lo.s32 	%r4, %r1, %r2, %r3;
	cvt.u64.u32 	%rd1, %r4;
	setp.le.u64 	%p1, %rd4, %rd1;
	@%p1 bra 	$L__BB2_2;
	cvta.to.global.u64 	%rd5, %rd3;
	cvta.to.global.u64 	%rd6, %rd2;
	shl.b64 	%rd7, %rd1, 2;
	add.s64 	%rd8, %rd5, %rd7;
	ld.global.f32 	%f1, [%rd8];
	add.s64 	%rd9, %rd6, %rd7;
	ld.global.f32 	%f2, [%rd9];
	mul.f32 	%f3, %f1, %f2;
	st.global.f32 	[%rd9], %f3;
$L__BB2_2:
	ret;

}
	// .globl	_Z11kernel_reluPfm
.visible .entry _Z11kernel_reluPfm(
	.param .u64 .ptr .align 1 _Z11kernel_reluPfm_param_0,
	.param .u64 _Z11kernel_reluPfm_param_1
)
{
	.reg .pred 	%p<2>;
	.reg .b32 	%r<5>;
	.reg .b32 	%f<3>;
	.reg .b64 	%rd<7>;

	ld.param.u64 	%rd2, [_Z11kernel_reluPfm_param_0];
	ld.param.u64 	%rd3, [_Z11kernel_reluPfm_param_1];
	mov.u32 	%r1, %ctaid.x;
	mov.u32 	%r2, %ntid.x;
	mov.u32 	%r3, %tid.x;
	mad.lo.s32 	%r4, %r1, %r2, %r3;
	cvt.u64.u32 	%rd1, %r4;
	setp.le.u64 	%p1, %rd3, %rd1;
	@%p1 bra 	$L__BB3_2;
	cvta.to.global.u64 	%rd4, %rd2;
	shl.b64 	%rd5, %rd1, 2;
	add.s64 	%rd6, %rd4, %rd5;
	ld.global.f32 	%f1, [%rd6];
	max.f32 	%f2, %f1, 0f00000000;
	st.global.f32 	[%rd6], %f2;
$L__BB3_2:
	ret;

}
	// .globl	_Z17kernel_leaky_reluPffm
.visible .entry _Z17kernel_leaky_reluPffm(
	.param .u64 .ptr .align 1 _Z17kernel_leaky_reluPffm_param_0,
	.param .f32 _Z17kernel_leaky_reluPffm_param_1,
	.param .u64 _Z17kernel_leaky_reluPffm_param_2
)
{
	.reg .pred 	%p<3>;
	.reg .b32 	%r<5>;
	.reg .b32 	%f<5>;
	.reg .b64 	%rd<7>;

	ld.param.u64 	%rd2, [_Z17kernel_leaky_reluPffm_param_0];
	ld.param.f32 	%f1, [_Z17kernel_leaky_reluPffm_param_1];
	ld.param.u64 	%rd3, [_Z17kernel_leaky_reluPffm_param_2];
	mov.u32 	%r1, %ctaid.x;
	mov.u32 	%r2, %ntid.x;
	mov.u32 	%r3, %tid.x;
	mad.lo.s32 	%r4, %r1, %r2, %r3;
	cvt.u64.u32 	%rd1, %r4;
	setp.le.u64 	%p1, %rd3, %rd1;
	@%p1 bra 	$L__BB4_2;
	cvta.to.global.u64 	%rd4, %rd2;
	shl.b64 	%rd5, %rd1, 2;
	add.s64 	%rd6, %rd4, %rd5;
	ld.global.f32 	%f2, [%rd6];
	setp.gt.f32 	%p2, %f2, 0f00000000;
	mul.f32 	%f3, %f1, %f2;
	selp.f32 	%f4, %f2, %f3, %p2;
	st.global.f32 	[%rd6], %f4;
$L__BB4_2:
	ret;

}
	// .globl	_Z28kernel_leaky_relu_derivativePffm
.visible .entry _Z28kernel_leaky_relu_derivativePffm(
	.param .u64 .ptr .align 1 _Z28kernel_leaky_relu_derivativePffm_param_0,
	.param .f32 _Z28kernel_leaky_relu_derivativePffm_param_1,
	.param .u64 _Z28kernel_leaky_relu_derivativePffm_param_2
)
{
	.reg .pred 	%p<3>;
	.reg .b32 	%r<5>;
	.reg .b32 	%f<4>;
	.reg .b64 	%rd<7>;

	ld.param.u64 	%rd2, [_Z28kernel_leaky_relu_derivativePffm_param_0];
	ld.param.f32 	%f1, [_Z28kernel_leaky_relu_derivativePffm_param_1];
	ld.param.u64 	%rd3, [_Z28kernel_leaky_relu_derivativePffm_param_2];
	mov.u32 	%r1, %ctaid.x;
	mov.u32 	%r2, %ntid.x;
	mov.u32 	%r3, %tid.x;
	mad.lo.s32 	%r4, %r1, %r2, %r3;
	cvt.u64.u32 	%rd1, %r4;
	setp.le.u64 	%p1, %rd3, %rd1;
	@%p1 bra 	$L__BB5_2;
	cvta.to.global.u64 	%rd4, %rd2;
	shl.b64 	%rd5, %rd1, 2;
	add.s64 	%rd6, %rd4, %rd5;
	ld.global.f32 	%f2, [%rd6];
	setp.gt.f32 	%p2, %f2, 0f00000000;
	selp.f32 	%f3, 0f3F800000, %f1, %p2;
	st.global.f32 	[%rd6], %f3;
$L__BB5_2:
	ret;

}
	// .globl	_Z14kernel_sigmoidPfm
.visible .entry _Z14kernel_sigmoidPfm(
	.param .u64 .ptr .align 1 _Z14kernel_sigmoidPfm_param_0,
	.param .u64 _Z14kernel_sigmoidPfm_param_1
)
{
	.reg .pred 	%p<2>;
	.reg .b32 	%r<7>;
	.reg .b32 	%f<15>;
	.reg .b64 	%rd<7>;

	ld.param.u64 	%rd2, [_Z14kernel_sigmoidPfm_param_0];
	ld.param.u64 	%rd3, [_Z14kernel_sigmoidPfm_param_1];
	mov.u32 	%r1, %ctaid.x;
	mov.u32 	%r2, %ntid.x;
	mov.u32 	%r3, %tid.x;
	mad.lo.s32 	%r4, %r1, %r2, %r3;
	cvt.u64.u32 	%rd1, %r4;
	setp.le.u64 	%p1, %rd3, %rd1;
	@%p1 bra 	$L__BB6_2;
	cvta.to.global.u64 	%rd4, %rd2;
	shl.b64 	%rd5, %rd1, 2;
	add.s64 	%rd6, %rd4, %rd5;
	ld.global.f32 	%f1, [%rd6];
	fma.rn.f32 	%f2, %f1, 0fBBBB989D, 0f3F000000;
	cvt.sat.f32.f32 	%f3, %f2;
	mov.f32 	%f4, 0f4B400001;
	mov.f32 	%f5, 0f437C0000;
	fma.rm.f32 	%f6, %f3, %f5, %f4;
	add.f32 	%f7, %f6, 0fCB40007F;
	neg.f32 	%f8, %f7;
	fma.rn.f32 	%f9, %f1, 0fBFB8AA3B, %f8;
	fma.rn.f32 	%f10, %f1, 0fB2A57060, %f9;
	mov.b32 	%r5, %f6;
	shl.b32 	%r6, %r5, 23;
	mov.b32 	%f11, %r6;
	ex2.approx.ftz.f32 	%f12, %f10;
	fma.rn.f32 	%f13, %f12, %f11, 0f3F800000;
	rcp.rn.f32 	%f14, %f13;
	st.global.f32 	[%rd6], %f14;
$L__BB6_2:
	ret;

}
	// .globl	_Z11kernel_tanhPfm
.visible .entry _Z11kernel_tanhPfm(
	.param .u64 .ptr .align 1 _Z11kernel_tanhPfm_param_0,
	.param .u64 _Z11kernel_tanhPfm_param_1
)
{
	.reg .pred 	%p<4>;
	.reg .b32 	%r<5>;
	.reg .b32 	%f<17>;
	.reg .b64 	%rd<7>;

	ld.param.u64 	%rd2, [_Z11kernel_tanhPfm_param_0];
	ld.param.u64 	%rd3, [_Z11kernel_tanhPfm_param_1];
	mov.u32 	%r1, %ctaid.x;
	mov.u32 	%r2, %ntid.x;
	mov.u32 	%r3, %tid.x;
	mad.lo.s32 	%r4, %r1, %r2, %r3;
	cvt.u64.u32 	%rd1, %r4;
	setp.le.u64 	%p1, %rd3, %rd1;
	@%p1 bra 	$L__BB7_2;
	cvta.to.global.u64 	%rd4, %rd2;
	shl.b64 	%rd5, %rd1, 2;
	add.s64 	%rd6, %rd4, %rd5;
	ld.global.f32 	%f1, [%rd6];
	abs.f32 	%f2, %f1;
	mul.f32 	%f3, %f2, 0f4038AA3B;
	ex2.approx.ftz.f32 	%f4, %f3;
	add.f32 	%f5, %f4, 0f3F800000;
	rcp.approx.ftz.f32 	%f6, %f5;
	fma.rn.f32 	%f7, %f6, 0fC0000000, 0f3F800000;
	setp.ge.f32 	%p2, %f2, 0f41102CB4;
	selp.f32 	%f8, 0f3F800000, %f7, %p2;
	copysign.f32 	%f9, %f1, %f8;
	mul.f32 	%f10, %f1, %f1;
	fma.rn.f32 	%f11, %f10, 0f3C80F082, 0fBD563CAE;
	fma.rn.f32 	%f12, %f11, %f10, 0f3E085941;
	fma.rn.f32 	%f13, %f12, %f10, 0fBEAAA9ED;
	fma.rn.f32 	%f14, %f13, %f10, 0f00000000;
	fma.rn.f32 	%f15, %f14, %f1, %f1;
	setp.ge.f32 	%p3, %f2, 0f3F19999A;
	selp.f32 	%f16, %f9, %f15, %p3;
	st.global.f32 	[%rd6], %f16;
$L__BB7_2:
	ret;

}
	// .globl	_Z10kernel_expPfm
.visible .entry _Z10kernel_expPfm(
	.param .u64 .ptr .align 1 _Z10kernel_expPfm_param_0,
	.param .u64 _Z10kernel_expPfm_param_1
)
{
	.reg .pred 	%p<2>;
	.reg .b32 	%r<7>;
	.reg .b32 	%f<14>;
	.reg .b64 	%rd<7>;

	ld.param.u64 	%rd2, [_Z10kernel_expPfm_param_0];
	ld.param.u64 	%rd3, [_Z10kernel_expPfm_param_1];
	mov.u32 	%r1, %ctaid.x;
	mov.u32 	%r2, %ntid.x;
	mov.u32 	%r3, %tid.x;
	mad.lo.s32 	%r4, %r1, %r2, %r3;
	cvt.u64.u32 	%rd1, %r4;
	setp.le.u64 	%p1, %rd3, %rd1;
	@%p1 bra 	$L__BB8_2;
	cvta.to.global.u64 	%rd4, %rd2;
	shl.b64 	%rd5, %rd1, 2;
	add.s64 	%rd6, %rd4, %rd5;
	ld.global.f32 	%f1, [%rd6];
	fma.rn.f32 	%f2, %f1, 0f3BBB989D, 0f3F000000;
	cvt.sat.f32.f32 	%f3, %f2;
	mov.f32 	%f4, 0f4B400001;
	mov.f32 	%f5, 0f437C0000;
	fma.rm.f32 	%f6, %f3, %f5, %f4;
	add.f32 	%f7, %f6, 0fCB40007F;
	neg.f32 	%f8, %f7;
	fma.rn.f32 	%f9, %f1, 0f3FB8AA3B, %f8;
	fma.rn.f32 	%f10, %f1, 0f32A57060, %f9;
	mov.b32 	%r5, %f6;
	shl.b32 	%r6, %r5, 23;
	mov.b32 	%f11, %r6;
	ex2.approx.ftz.f32 	%f12, %f10;
	mul.f32 	%f13, %f12, %f11;
	st.global.f32 	[%rd6], %f13;
$L__BB8_2:
	ret;

}
	// .globl	_Z10kernel_absPfm
.visible .entry _Z10kernel_absPfm(
	.param .u64 .ptr .align 1 _Z10kernel_absPfm_param_0,
	.param .u64 _Z10kernel_absPfm_param_1
)
{
	.reg .pred 	%p<2>;
	.reg .b32 	%r<5>;
	.reg .b32 	%f<3>;
	.reg .b64 	%rd<7>;

	ld.param.u64 	%rd2, [_Z10kernel_absPfm_param_0];
	ld.param.u64 	%rd3, [_Z10kernel_absPfm_param_1];
	mov.u32 	%r1, %ctaid.x;
	mov.u32 	%r2, %ntid.x;
	mov.u32 	%r3, %tid.x;
	mad.lo.s32 	%r4, %r1, %r2, %r3;
	cvt.u64.u32 	%rd1, %r4;
	setp.le.u64 	%p1, %rd3, %rd1;
	@%p1 bra 	$L__BB9_2;
	cvta.to.global.u64 	%rd4, %rd2;
	shl.b64 	%rd5, %rd1, 2;
	add.s64 	%rd6, %rd4, %rd5;
	ld.global.f32 	%f1, [%rd6];
	abs.f32 	%f2, %f1;
	st.global.f32 	[%rd6], %f2;
$L__BB9_2:
	ret;

}
	// .globl	_Z17kernel_scalar_addPffm
.visible .entry _Z17kernel_scalar_addPffm(
	.param .u64 .ptr .align 1 _Z17kernel_scalar_addPffm_param_0,
	.param .f32 _Z17kernel_scalar_addPffm_param_1,
	.param .u64 _Z17kernel_scalar_addPffm_param_2
)
{
	.reg .pred 	%p<2>;
	.reg .b32 	%r<5>;
	.reg .b32 	%f<4>;
	.reg .b64 	%rd<7>;

	ld.param.u64 	%rd2, [_Z17kernel_scalar_addPffm_param_0];
	ld.param.f32 	%f1, [_Z17kernel_scalar_addPffm_param_1];
	ld.param.u64 	%rd3, [_Z17kernel_scalar_addPffm_param_2];
	mov.u32 	%r1, %ctaid.x;
	mov.u32 	%r2, %ntid.x;
	mov.u32 	%r3, %tid.x;
	mad.lo.s32 	%r4, %r1, %r2, %r3;
	cvt.u64.u32 	%rd1, %r4;
	setp.le.u64 	%p1, %rd3, %rd1;
	@%p1 bra 	$L__BB10_2;
	cvta.to.global.u64 	%rd4, %rd2;
	shl.b64 	%rd5, %rd1, 2;
	add.s64 	%rd6, %rd4, %rd5;
	ld.global.f32 	%f2, [%rd6];
	add.f32 	%f3, %f1, %f2;
	st.global.f32 	[%rd6], %f3;
$L__BB10_2:
	ret;

}
	// .globl	_Z17kernel_scalar_subPffm
.visible .entry _Z17kernel_scalar_subPffm(
	.param .u64 .ptr .align 1 _Z17kernel_scalar_subPffm_param_0,
	.param .f32 _Z17kernel_scalar_subPffm_param_1,
	.param .u64 _Z17kernel_scalar_subPffm_param_2
)
{
	.reg .pred 	%p<2>;
	.reg .b32 	%r<5>;
	.reg .b32 	%f<4>;
	.reg .b64 	%rd<7>;

	ld.param.u64 	%rd2, [_Z17kernel_scalar_subPffm_param_0];
	ld.param.f32 	%f1, [_Z17kernel_scalar_subPffm_param_1];
	ld.param.u64 	%rd3, [_Z17kernel_scalar_subPffm_param_2];
	mov.u32 	%r1, %ctaid.x;
	mov.u32 	%r2, %ntid.x;
	mov.u32 	%r3, %tid.x;
	mad.lo.s32 	%r4, %r1, %r2, %r3;
	cvt.u64.u32 	%rd1, %r4;
	setp.le.u64 	%p1, %rd3, %rd1;
	@%p1 bra 	$L__BB11_2;
	cvta.to.global.u64 	%rd4, %rd2;
	shl.b64 	%rd5, %rd1, 2;
	add.s64 	%rd6, %rd4, %rd5;
	ld.global.f32 	%f2, [%rd6];
	sub.f32 	%f3, %f2, %f1;
	st.global.f32 	[%rd6], %f3;
$L__BB11_2:
	ret;

}
	// .globl	_Z17kernel_scalar_mulPffm
.visible .entry _Z17kernel_scalar_mulPffm(
	.param .u64 .ptr .align 1 _Z17kernel_scalar_mulPffm_param_0,
	.param .f32 _Z17kernel_scalar_mulPffm_param_1,
	.param .u64 _Z17kernel_scalar_mulPffm_param_2
)
{
	.reg .pred 	%p<2>;
	.reg .b32 	%r<5>;
	.reg .b32 	%f<4>;
	.reg .b64 	%rd<7>;

	ld.param.u64 	%rd2, [_Z17kernel_scalar_mulPffm_param_0];
	ld.param.f32 	%f1, [_Z17kernel_scalar_mulPffm_param_1];
	ld.param.u64 	%rd3, [_Z17kernel_scalar_mulPffm_param_2];
	mov.u32 	%r1, %ctaid.x;
	mov.u32 	%r2, %ntid.x;
	mov.u32 	%r3, %tid.x;
	mad.lo.s32 	%r4, %r1, %r2, %r3;
	cvt.u64.u32 	%rd1, %r4;
	setp.le.u64 	%p1, %rd3, %rd1;
	@%p1 bra 	$L__BB12_2;
	cvta.to.global.u64 	%rd4, %rd2;
	shl.b64 	%rd5, %rd1, 2;
	add.s64 	%rd6, %rd4, %rd5;
	ld.global.f32 	%f2, [%rd6];
	mul.f32 	%f3, %f1, %f2;
	st.global.f32 	[%rd6], %f3;
$L__BB12_2:
	ret;

}
	// .globl	_Z17kernel_scalar_divPffm
.visible .entry _Z17kernel_scalar_divPffm(
	.param .u64 .ptr .align 1 _Z17kernel_scalar_divPffm_param_0,
	.param .f32 _Z17kernel_scalar_divPffm_param_1,
	.param .u64 _Z17kernel_scalar_divPffm_param_2
)
{
	.reg .pred 	%p<2>;
	.reg .b32 	%r<5>;
	.reg .b32 	%f<4>;
	.reg .b64 	%rd<7>;

	ld.param.u64 	%rd2, [_Z17kernel_scalar_divPffm_param_0];
	ld.param.f32 	%f1, [_Z17kernel_scalar_divPffm_param_1];
	ld.param.u64 	%rd3, [_Z17kernel_scalar_divPffm_param_2];
	mov.u32 	%r1, %ctaid.x;
	mov.u32 	%r2, %ntid.x;
	mov.u32 	%r3, %tid.x;
	mad.lo.s32 	%r4, %r1, %r2, %r3;
	cvt.u64.u32 	%rd1, %r4;
	setp.le.u64 	%p1, %rd3, %rd1;
	@%p1 bra 	$L__BB13_2;
	cvta.to.global.u64 	%rd4, %rd2;
	shl.b64 	%rd5, %rd1, 2;
	add.s64 	%rd6, %rd4, %rd5;
	ld.global.f32 	%f2, [%rd6];
	div.rn.f32 	%f3, %f2, %f1;
	st.global.f32 	[%rd6], %f3;
$L__BB13_2:
	ret;

}


// ===== COMPILED SASS (sm_100) =====

	.target	sm_100

	.elftype	@"ET_EXEC"


//--------------------- .note.nv.tkinfo           --------------------------
	.section	.note.nv.tkinfo,"",@"SHT_NOTE"
	.sectionflags	@"SHF_NOTE_NV_TKINFO"
	.tkinfo
        /*0018*/ 	.word	0x00000002
        /*0030*/ 	.string	""
        /*0030*/ 	.string	"ptxas"
        /*0030*/ 	.string	"Cuda compilation tools, release 13.0, V13.0.88"
        /*0030*/ 	.string	"Build cuda_13.0.r13.0/compiler.36424714_0"
        /*0030*/ 	.string	"-arch sm_100 -m 64 "



//--------------------- .note.nv.cuinfo           --------------------------
	.section	.note.nv.cuinfo,"",@"SHT_NOTE"
	.sectionflags	@"SHF_NOTE_NV_CUINFO"
        /*0018*/ 	.short	0x0002
        /*001a*/ 	.short	0x0064
        /*001c*/ 	.short	0x0082
	.zero		2


//--------------------- .nv.info                  --------------------------
	.section	.nv.info,"",@"SHT_CUDA_INFO"
	.align	4


	//----- nvinfo : EIATTR_REGCOUNT
	.align		4
        /*0000*/ 	.byte	0x04, 0x2f
        /*0002*/ 	.short	(.L_1 - .L_0)
	.align		4
.L_0:
        /*0004*/ 	.word	index@(_Z10kernel_addPfPKfm)
        /*0008*/ 	.word	0x0000000a


	//----- nvinfo : EIATTR_FRAME_SIZE
	.align		4
.L_1:
        /*000c*/ 	.byte	0x04, 0x11
        /*000e*/ 	.short	(.L_3 - .L_2)
	.align		4
.L_2:
        /*0010*/ 	.word	index@(_Z10kernel_addPfPKfm)
        /*0014*/ 	.word	0x00000000


	//----- nvinfo : EIATTR_REGCOUNT
	.align		4
.L_3:
        /*0018*/ 	.byte	0x04, 0x2f
        /*001a*/ 	.short	(.L_5 - .L_4)
	.align		4
.L_4:
        /*001c*/ 	.word	index@(_Z10kernel_subPfPKfm)
        /*0020*/ 	.word	0x0000000a


	//----- nvinfo : EIATTR_FRAME_SIZE
	.align		4
.L_5:
        /*0024*/ 	.byte	0x04, 0x11
        /*0026*/ 	.short	(.L_7 - .L_6)
	.align		4
.L_6:
        /*0028*/ 	.word	index@(_Z10kernel_subPfPKfm)
        /*002c*/ 	.word	0x00000000


	//----- nvinfo : EIATTR_REGCOUNT
	.align		4
.L_7:
        /*0030*/ 	.byte	0x04, 0x2f
        /*0032*/ 	.short	(.L_9 - .L_8)
	.align		4
.L_8:
        /*0034*/ 	.word	index@(_Z10kernel_mulPfPKfm)
        /*0038*/ 	.word	0x0000000a


	//----- nvinfo : EIATTR_FRAME_SIZE
	.align		4
.L_9:
        /*003c*/ 	.byte	0x04, 0x11
        /*003e*/ 	.short	(.L_11 - .L_10)
	.align		4
.L_10:
        /*0040*/ 	.word	index@(_Z10kernel_mulPfPKfm)
        /*0044*/ 	.word	0x00000000


	//----- nvinfo : EIATTR_REGCOUNT
	.align		4
.L_11:
        /*0048*/ 	.byte	0x04, 0x2f
        /*004a*/ 	.short	(.L_13 - .L_12)
	.align		4
.L_12:
        /*004c*/ 	.word	index@(_Z11kernel_reluPfm)
        /*0050*/ 	.word	0x00000008


	//----- nvinfo : EIATTR_FRAME_SIZE
	.align		4
.L_13:
        /*0054*/ 	.byte	0x04, 0x11
        /*0056*/ 	.short	(.L_15 - .L_14)
	.align		4
.L_14:
        /*0058*/ 	.word	index@(_Z11kernel_reluPfm)
        /*005c*/ 	.word	0x00000000


	//----- nvinfo : EIATTR_REGCOUNT
	.align		4
.L_15:
        /*0060*/ 	.byte	0x04, 0x2f
        /*0062*/ 	.short	(.L_17 - .L_16)
	.align		4
.L_16:
        /*0064*/ 	.word	index@(_Z17kernel_leaky_reluPffm)
        /*0068*/ 	.word	0x00000008


	//----- nvinfo : EIATTR_FRAME_SIZE
	.align		4
.L_17:
        /*006c*/ 	.byte	0x04, 0x11
        /*006e*/ 	.short	(.L_19 - .L_18)
	.align		4
.L_18:
        /*0070*/ 	.word	index@(_Z17kernel_leaky_reluPffm)
        /*0074*/ 	.word	0x00000000


	//----- nvinfo : EIATTR_REGCOUNT
	.align		4
.L_19:
        /*0078*/ 	.byte	0x04, 0x2f
        /*007a*/ 	.short	(.L_21 - .L_20)
	.align		4
.L_20:
        /*007c*/ 	.word	index@(_Z28kernel_leaky_relu_derivativePffm)
        /*0080*/ 	.word	0x00000008


	//----- nvinfo : EIATTR_FRAME_SIZE
	.align		4
.L_21:
        /*0084*/ 	.byte	0x04, 0x11
        /*0086*/ 	.short	(.L_23 - .L_22)
	.align		4
.L_22:
        /*0088*/ 	.word	index@(_Z28kernel_leaky_relu_derivativePffm)
        /*008c*/ 	.word	0x00000000


	//----- nvinfo : EIATTR_REGCOUNT
	.align		4
.L_23:
        /*0090*/ 	.byte	0x04, 0x2f
        /*0092*/ 	.short	(.L_25 - .L_24)
	.align		4
.L_24:
        /*0094*/ 	.word	index@(_Z14kernel_sigmoidPfm)
        /*0098*/ 	.word	0x0000000f


	//----- nvinfo : EIATTR_FRAME_SIZE
	.align		4
.L_25:
        /*009c*/ 	.byte	0x04, 0x11
        /*009e*/ 	.short	(.L_27 - .L_26)
	.align		4
.L_26:
        /*00a0*/ 	.word	index@($__internal_1_$__cuda_sm20_rcp_rn_f32_slowpath)
        /*00a4*/ 	.word	0x00000000


	//----- nvinfo : EIATTR_FRAME_SIZE
	.align		4
.L_27:
        /*00a8*/ 	.byte	0x04, 0x11
        /*00aa*/ 	.short	(.L_29 - .L_28)
	.align		4
.L_28:
        /*00ac*/ 	.word	index@(_Z14kernel_sigmoidPfm)
        /*00b0*/ 	.word	0x00000000


	//----- nvinfo : EIATTR_REGCOUNT
	.align		4
.L_29:
        /*00b4*/ 	.byte	0x04, 0x2f
        /*00b6*/ 	.short	(.L_31 - .L_30)
	.align		4
.L_30:
        /*00b8*/ 	.word	index@(_Z11kernel_tanhPfm)
        /*00bc*/ 	.word	0x0000000c


	//----- nvinfo : EIATTR_FRAME_SIZE
	.align		4
.L_31:
        /*00c0*/ 	.byte	0x04, 0x11
        /*00c2*/ 	.short	(.L_33 - .L_32)
	.align		4
.L_32:
        /*00c4*/ 	.word	index@(_Z11kernel_tanhPfm)
        /*00c8*/ 	.word	0x00000000


	//----- nvinfo : EIATTR_REGCOUNT
	.align		4
.L_33:
        /*00cc*/ 	.byte	0x04, 0x2f
        /*00ce*/ 	.short	(.L_35 - .L_34)
	.align		4
.L_34:
        /*00d0*/ 	.word	index@(_Z10kernel_expPfm)
        /*00d4*/ 	.word	0x0000000a


	//----- nvinfo : EIATTR_FRAME_SIZE
	.align		4
.L_35:
        /*00d8*/ 	.byte	0x04, 0x11
        /*00da*/ 	.short	(.L_37 - .L_36)
	.align		4
.L_36:
        /*00dc*/ 	.word	index@(_Z10kernel_expPfm)
        /*00e0*/ 	.word	0x00000000


	//----- nvinfo : EIATTR_REGCOUNT
	.align		4
.L_37:
        /*00e4*/ 	.byte	0x04, 0x2f
        /*00e6*/ 	.short	(.L_39 - .L_38)
	.align		4
.L_38:
        /*00e8*/ 	.word	index@(_Z10kernel_absPfm)
        /*00ec*/ 	.word	0x00000008


	//----- nvinfo : EIATTR_FRAME_SIZE
	.align		4
.L_39:
        /*00f0*/ 	.byte	0x04, 0x11
        /*00f2*/ 	.short	(.L_41 - .L_40)
	.align		4
.L_40:
        /*00f4*/ 	.word	index@(_Z10kernel_absPfm)
        /*00f8*/ 	.word	0x00000000


	//----- nvinfo : EIATTR_REGCOUNT
	.align		4
.L_41:
        /*00fc*/ 	.byte	0x04, 0x2f
        /*00fe*/ 	.short	(.L_43 - .L_42)
	.align		4
.L_42:
        /*0100*/ 	.word	index@(_Z17kernel_scalar_addPffm)
        /*0104*/ 	.word	0x00000008


	//----- nvinfo : EIATTR_FRAME_SIZE
	.align		4
.L_43:
        /*0108*/ 	.byte	0x04, 0x11
        /*010a*/ 	.short	(.L_45 - .L_44)
	.align		4
.L_44:
        /*010c*/ 	.word	index@(_Z17kernel_scalar_addPffm)
        /*0110*/ 	.word	0x00000000


	//----- nvinfo : EIATTR_REGCOUNT
	.align		4
.L_45:
        /*0114*/ 	.byte	0x04, 0x2f
        /*0116*/ 	.short	(.L_47 - .L_46)
	.align		4
.L_46:
        /*0118*/ 	.word	index@(_Z17kernel_scalar_subPffm)
        /*011c*/ 	.word	0x00000008


	//----- nvinfo : EIATTR_FRAME_SIZE
	.align		4
.L_47:
        /*0120*/ 	.byte	0x04, 0x11
        /*0122*/ 	.short	(.L_49 - .L_48)
	.align		4
.L_48:
        /*0124*/ 	.word	index@(_Z17kernel_scalar_subPffm)
        /*0128*/ 	.word	0x00000000


	//----- nvinfo : EIATTR_REGCOUNT
	.align		4
.L_49:
        /*012c*/ 	.byte	0x04, 0x2f
        /*012e*/ 	.short	(.L_51 - .L_50)
	.align		4
.L_50:
        /*0130*/ 	.word	index@(_Z17kernel_scalar_mulPffm)
        /*0134*/ 	.word	0x00000008


	//----- nvinfo : EIATTR_FRAME_SIZE
	.align		4
.L_51:
        /*0138*/ 	.byte	0x04, 0x11
        /*013a*/ 	.short	(.L_53 - .L_52)
	.align		4
.L_52:
        /*013c*/ 	.word	index@(_Z17kernel_scalar_mulPffm)
        /*0140*/ 	.word	0x00000000


	//----- nvinfo : EIATTR_REGCOUNT
	.align		4
.L_53:
        /*0144*/ 	.byte	0x04, 0x2f
        /*0146*/ 	.short	(.L_55 - .L_54)
	.align		4
.L_54:
        /*0148*/ 	.word	index@(_Z17kernel_scalar_divPffm)
        /*014c*/ 	.word	0x00000010


	//----- nvinfo : EIATTR_FRAME_SIZE
	.align		4
.L_55:
        /*0150*/ 	.byte	0x04, 0x11
        /*0152*/ 	.short	(.L_57 - .L_56)
	.align		4
.L_56:
        /*0154*/ 	.word	index@($__internal_0_$__cuda_sm3x_div_rn_noftz_f32_slowpath)
        /*0158*/ 	.word	0x00000000


	//----- nvinfo : EIATTR_FRAME_SIZE
	.align		4
.L_57:
        /*015c*/ 	.byte	0x04, 0x11
        /*015e*/ 	.short	(.L_59 - .L_58)
	.align		4
.L_58:
        /*0160*/ 	.word	index@(_Z17kernel_scalar_divPffm)
        /*0164*/ 	.word	0x00000000


	//----- nvinfo : EIATTR_MIN_STACK_SIZE
	.align		4
.L_59:
        /*0168*/ 	.byte	0x04, 0x12
        /*016a*/ 	.short	(.L_61 - .L_60)
	.align		4
.L_60:
        /*016c*/ 	.word	index@(_Z17kernel_scalar_divPffm)
        /*0170*/ 	.word	0x00000000


	//----- nvinfo : EIATTR_MIN_STACK_SIZE
	.align		4
.L_61:
        /*0174*/ 	.byte	0x04, 0x12
        /*0176*/ 	.short	(.L_63 - .L_62)
	.align		4
.L_62:
        /*0178*/ 	.word	index@(_Z17kernel_scalar_mulPffm)
        /*017c*/ 	.word	0x00000000


	//----- nvinfo : EIATTR_MIN_STACK_SIZE
	.align		4
.L_63:
        /*0180*/ 	.byte	0x04, 0x12
        /*0182*/ 	.short	(.L_65 - .L_64)
	.align		4
.L_64:
        /*0184*/ 	.word	index@(_Z17kernel_scalar_subPffm)
        /*0188*/ 	.word	0x00000000


	//----- nvinfo : EIATTR_MIN_STACK_SIZE
	.align		4
.L_65:
        /*018c*/ 	.byte	0x04, 0x12
        /*018e*/ 	.short	(.L_67 - .L_66)
	.align		4
.L_66:
        /*0190*/ 	.word	index@(_Z17kernel_scalar_addPffm)
        /*0194*/ 	.word	0x00000000


	//----- nvinfo : EIATTR_MIN_STACK_SIZE
	.align		4
.L_67:
        /*0198*/ 	.byte	0x04, 0x12
        /*019a*/ 	.short	(.L_69 - .L_68)
	.align		4
.L_68:
        /*019c*/ 	.word	index@(_Z10kernel_absPfm)
        /*01a0*/ 	.word	0x00000000


	//----- nvinfo : EIATTR_MIN_STACK_SIZE
	.align		4
.L_69:
        /*01a4*/ 	.byte	0x04, 0x12
        /*01a6*/ 	.short	(.L_71 - .L_70)
	.align		4
.L_70:
        /*01a8*/ 	.word	index@(_Z10kernel_expPfm)
        /*01ac*/ 	.word	0x00000000


	//----- nvinfo : EIATTR_MIN_STACK_SIZE
	.align		4
.L_71:
        /*01b0*/ 	.byte	0x04, 0x12
        /*01b2*/ 	.short	(.L_73 - .L_72)
	.align		4
.L_72:
        /*01b4*/ 	.word	index@(_Z11kernel_tanhPfm)
        /*01b8*/ 	.word	0x00000000


	//----- nvinfo : EIATTR_MIN_STACK_SIZE
	.align		4
.L_73:
        /*01bc*/ 	.byte	0x04, 0x12
        /*01be*/ 	.short	(.L_75 - .L_74)
	.align		4
.L_74:
        /*01c0*/ 	.word	index@(_Z14kernel_sigmoidPfm)
        /*01c4*/ 	.word	0x00000000


	//----- nvinfo : EIATTR_MIN_STACK_SIZE
	.align		4
.L_75:
        /*01c8*/ 	.byte	0x04, 0x12
        /*01ca*/ 	.short	(.L_77 - .L_76)
	.align		4
.L_76:
        /*01cc*/ 	.word	index@(_Z28kernel_leaky_relu_derivativePffm)
        /*01d0*/ 	.word	0x00000000


	//----- nvinfo : EIATTR_MIN_STACK_SIZE
	.align		4
.L_77:
        /*01d4*/ 	.byte	0x04, 0x12
        /*01d6*/ 	.short	(.L_79 - .L_78)
	.align		4
.L_78:
        /*01d8*/ 	.word	index@(_Z17kernel_leaky_reluPffm)
        /*01dc*/ 	.word	0x00000000


	//----- nvinfo : EIATTR_MIN_STACK_SIZE
	.align		4
.L_79:
        /*01e0*/ 	.byte	0x04, 0x12
        /*01e2*/ 	.short	(.L_81 - .L_80)
	.align		4
.L_80:
        /*01e4*/ 	.word	index@(_Z11kernel_reluPfm)
        /*01e8*/ 	.word	0x00000000


	//----- nvinfo : EIATTR_MIN_STACK_SIZE
	.align		4
.L_81:
        /*01ec*/ 	.byte	0x04, 0x12
        /*01ee*/ 	.short	(.L_83 - .L_82)
	.align		4
.L_82:
        /*01f0*/ 	.word	index@(_Z10kernel_mulPfPKfm)
        /*01f4*/ 	.word	0x00000000


	//----- nvinfo : EIATTR_MIN_STACK_SIZE
	.align		4
.L_83:
        /*01f8*/ 	.byte	0x04, 0x12
        /*01fa*/ 	.short	(.L_85 - .L_84)
	.align		4
.L_84:
        /*01fc*/ 	.word	index@(_Z10kernel_subPfPKfm)
        /*0200*/ 	.word	0x00000000


	//----- nvinfo : EIATTR_MIN_STACK_SIZE
	.align		4
.L_85:
        /*0204*/ 	.byte	0x04, 0x12
        /*0206*/ 	.short	(.L_87 - .L_86)
	.align		4
.L_86:
        /*0208*/ 	.word	index@(_Z10kernel_addPfPKfm)
        /*020c*/ 	.word	0x00000000
.L_87:


//--------------------- .nv.compat                --------------------------
	.section	.nv.compat,"",@"SHT_CUDA_COMPAT_INFO"
	.align	4
        /*0000*/ 	.byte	0x02, 0x09, 0x00, 0x00, 0x02, 0x02, 0x01, 0x00, 0x02, 0x05, 0x05, 0x00, 0x03, 0x07, 0x01, 0x01
        /*0010*/ 	.byte	0x02, 0x03, 0x00, 0x00, 0x02, 0x06, 0x01, 0x00, 0x04, 0x0b, 0x08, 0x00, 0x01, 0x00, 0x00, 0x00
        /*0020*/ 	.byte	0x00, 0x00, 0x00, 0x00


//--------------------- .nv.info._Z17kernel_scalar_divPffm --------------------------
	.section	.nv.info._Z17kernel_scalar_divPffm,"",@"SHT_CUDA_INFO"
	.sectionflags	@""
	.align	4


	//----- nvinfo : EIATTR_CUDA_API_VERSION
	.align		4
        /*0000*/ 	.byte	0x04, 0x37
        /*0002*/ 	.short	(.L_89 - .L_88)
.L_88:
        /*0004*/ 	.word	0x00000082


	//----- nvinfo : EIATTR_KPARAM_INFO
	.align		4
.L_89:
        /*0008*/ 	.byte	0x04, 0x17
        /*000a*/ 	.short	(.L_91 - .L_90)
.L_90:
        /*000c*/ 	.word	0x00000000
        /*0010*/ 	.short	0x0002
        /*0012*/ 	.short	0x0010
        /*0014*/ 	.byte	0x00, 0xf0, 0x21, 0x00


	//----- nvinfo : EIATTR_KPARAM_INFO
	.align		4
.L_91:
        /*0018*/ 	.byte	0x04, 0x17
        /*001a*/ 	.short	(.L_93 - .L_92)
.L_92:
        /*001c*/ 	.word	0x00000000
        /*0020*/ 	.short	0x0001
        /*0022*/ 	.short	0x0008
        /*0024*/ 	.byte	0x00, 0xf0, 0x11, 0x00


	//----- nvinfo : EIATTR_KPARAM_INFO
	.align		4
.L_93:
        /*0028*/ 	.byte	0x04, 0x17
        /*002a*/ 	.short	(.L_95 - .L_94)
.L_94:
        /*002c*/ 	.word	0x00000000
        /*0030*/ 	.short	0x0000
        /*0032*/ 	.short	0x0000
        /*0034*/ 	.byte	0x00, 0xf5, 0x21, 0x00


	//----- nvinfo : EIATTR_SPARSE_MMA_MASK
	.align		4
.L_95:
        /*0038*/ 	.byte	0x03, 0x50
        /*003a*/ 	.short	0x0000


	//----- nvinfo : EIATTR_MAXREG_COUNT
	.align		4
        /*003c*/ 	.byte	0x03, 0x1b
        /*003e*/ 	.short	0x00ff


	//----- nvinfo : EIATTR_MERCURY_ISA_VERSION
	.align		4
        /*0040*/ 	.byte	0x03, 0x5f
        /*0042*/ 	.short	0x0101


	//----- nvinfo : EIATTR_VRC_CTA_INIT_COUNT
	.align		4
        /*0044*/ 	.byte	0x02, 0x4a
	.zero		1
	.zero		1


	//----- nvinfo : EIATTR_EXIT_INSTR_OFFSETS
	.align		4
        /*0048*/ 	.byte	0x04, 0x1c
        /*004a*/ 	.short	(.L_97 - .L_96)


	//   ....[0]....
.L_96:
        /*004c*/ 	.word	0x00000080


	//   ....[1]....
        /*0050*/ 	.word	0x000001d0


	//----- nvinfo : EIATTR_CRS_STACK_SIZE
	.align		4
.L_97:
        /*0054*/ 	.byte	0x04, 0x1e
        /*0056*/ 	.short	(.L_99 - .L_98)
.L_98:
        /*0058*/ 	.word	0x00000000


	//----- nvinfo : EIATTR_CBANK_PARAM_SIZE
	.align		4
.L_99:
        /*005c*/ 	.byte	0x03, 0x19
        /*005e*/ 	.short	0x0018


	//----- nvinfo : EIATTR_PARAM_CBANK
	.align		4
        /*0060*/ 	.byte	0x04, 0x0a
        /*0062*/ 	.short	(.L_101 - .L_100)
	.align		4
.L_100:
        /*0064*/ 	.word	index@(.nv.constant0._Z17kernel_scalar_divPffm)
        /*0068*/ 	.short	0x0380
        /*006a*/ 	.short	0x0018


	//----- nvinfo : EIATTR_SW_WAR
	.align		4
.L_101:
        /*006c*/ 	.byte	0x04, 0x36
        /*006e*/ 	.short	(.L_103 - .L_102)
.L_102:
        /*0070*/ 	.word	0x00000008
.L_103:


//--------------------- .nv.info._Z17kernel_scalar_mulPffm --------------------------
	.section	.nv.info._Z17kernel_scalar_mulPffm,"",@"SHT_CUDA_INFO"
	.sectionflags	@""
	.align	4


	//----- nvinfo : EIATTR_CUDA_API_VERSION
	.align		4
        /*0000*/ 	.byte	0x04, 0x37
        /*0002*/ 	.short	(.L_105 - .L_104)
.L_104:
        /*0004*/ 	.word	0x00000082


	//----- nvinfo : EIATTR_KPARAM_INFO
	.align		4
.L_105:
        /*0008*/ 	.byte	0x04, 0x17
        /*000a*/ 	.short	(.L_107 - .L_106)
.L_106:
        /*000c*/ 	.word	0x00000000
        /*0010*/ 	.short	0x0002
        /*0012*/ 	.short	0x0010
        /*0014*/ 	.byte	0x00, 0xf0, 0x21, 0x00


	//----- nvinfo : EIATTR_KPARAM_INFO
	.align		4
.L_107:
        /*0018*/ 	.byte	0x04, 0x17
        /*001a*/ 	.short	(.L_109 - .L_108)
.L_108:
        /*001c*/ 	.word	0x00000000
        /*0020*/ 	.short	0x0001
        /*0022*/ 	.short	0x0008
        /*0024*/ 	.byte	0x00, 0xf0, 0x11, 0x00


	//----- nvinfo : EIATTR_KPARAM_INFO
	.align		4
.L_109:
        /*0028*/ 	.byte	0x04, 0x17
        /*002a*/ 	.short	(.L_111 - .L_110)
.L_110:
        /*002c*/ 	.word	0x00000000
        /*0030*/ 	.short	0x0000
        /*0032*/ 	.short	0x0000
        /*0034*/ 	.byte	0x00, 0xf5, 0x21, 0x00


	//----- nvinfo : EIATTR_SPARSE_MMA_MASK
	.align		4
.L_111:
        /*0038*/ 	.byte	0x03, 0x50
        /*003a*/ 	.short	0x0000


	//----- nvinfo : EIATTR_MAXREG_COUNT
	.align		4
        /*003c*/ 	.byte	0x03, 0x1b
        /*003e*/ 	.short	0x00ff


	//----- nvinfo : EIATTR_MERCURY_ISA_VERSION
	.align		4
        /*0040*/ 	.byte	0x03, 0x5f
        /*0042*/ 	.short	0x0101


	//----- nvinfo : EIATTR_VRC_CTA_INIT_COUNT
	.align		4
        /*0044*/ 	.byte	0x02, 0x4a
	.zero		1
	.zero		1


	//----- nvinfo : EIATTR_EXIT_INSTR_OFFSETS
	.align		4
        /*0048*/ 	.byte	0x04, 0x1c
        /*004a*/ 	.short	(.L_113 - .L_112)


	//   ....[0]....
.L_112:
        /*004c*/ 	.word	0x00000080


	//   ....[1]....
        /*0050*/ 	.word	0x00000110


	//----- nvinfo : EIATTR_CBANK_PARAM_SIZE
	.align		4
.L_113:
        /*0054*/ 	.byte	0x03, 0x19
        /*0056*/ 	.short	0x0018


	//----- nvinfo : EIATTR_PARAM_CBANK
	.align		4
        /*0058*/ 	.byte	0x04, 0x0a
        /*005a*/ 	.short	(.L_115 - .L_114)
	.align		4
.L_114:
        /*005c*/ 	.word	index@(.nv.constant0._Z17kernel_scalar_mulPffm)
        /*0060*/ 	.short	0x0380
        /*0062*/ 	.short	0x0018


	//----- nvinfo : EIATTR_SW_WAR
	.align		4
.L_115:
        /*0064*/ 	.byte	0x04, 0x36
        /*0066*/ 	.short	(.L_117 - .L_116)
.L_116:
        /*0068*/ 	.word	0x00000008
.L_117:


//--------------------- .nv.info._Z17kernel_scalar_subPffm --------------------------
	.section	.nv.info._Z17kernel_scalar_subPffm,"",@"SHT_CUDA_INFO"
	.sectionflags	@""
	.align	4


	//----- nvinfo : EIATTR_CUDA_API_VERSION
	.align		4
        /*0000*/ 	.byte	0x04, 0x37
        /*0002*/ 	.short	(.L_119 - .L_118)
.L_118:
        /*0004*/ 	.word	0x00000082


	//----- nvinfo : EIATTR_KPARAM_INFO
	.align		4
.L_119:
        /*0008*/ 	.byte	0x04, 0x17
        /*000a*/ 	.short	(.L_121 - .L_120)
.L_120:
        /*000c*/ 	.word	0x00000000
        /*0010*/ 	.short	0x0002
        /*0012*/ 	.short	0x0010
        /*0014*/ 	.byte	0x00, 0xf0, 0x21, 0x00


	//----- nvinfo : EIATTR_KPARAM_INFO
	.align		4
.L_121:
        /*0018*/ 	.byte	0x04, 0x17
        /*001a*/ 	.short	(.L_123 - .L_122)
.L_122:
        /*001c*/ 	.word	0x00000000
        /*0020*/ 	.short	0x0001
        /*0022*/ 	.short	0x0008
        /*0024*/ 	.byte	0x00, 0xf0, 0x11, 0x00


	//----- nvinfo : EIATTR_KPARAM_INFO
	.align		4
.L_123:
        /*0028*/ 	.byte	0x04, 0x17
        /*002a*/ 	.short	(.L_125 - .L_124)
.L_124:
        /*002c*/ 	.word	0x00000000
        /*0030*/ 	.short	0x0000
        /*0032*/ 	.short	0x0000
        /*0034*/ 	.byte	0x00, 0xf5, 0x21, 0x00


	//----- nvinfo : EIATTR_SPARSE_MMA_MASK
	.align		4
.L_125:
        /*0038*/ 	.byte	0x03, 0x50
        /*003a*/ 	.short	0x0000


	//----- nvinfo : EIATTR_MAXREG_COUNT
	.align		4
        /*003c*/ 	.byte	0x03, 0x1b
        /*003e*/ 	.short	0x00ff


	//----- nvinfo : EIATTR_MERCURY_ISA_VERSION
	.align		4
        /*0040*/ 	.byte	0x03, 0x5f
        /*0042*/ 	.short	0x0101


	//----- nvinfo : EIATTR_VRC_CTA_INIT_COUNT
	.align		4
        /*0044*/ 	.byte	0x02, 0x4a
	.zero		1
	.zero		1


	//----- nvinfo : EIATTR_EXIT_INSTR_OFFSETS
	.align		4
        /*0048*/ 	.byte	0x04, 0x1c
        /*004a*/ 	.short	(.L_127 - .L_126)


	//   ....[0]....
.L_126:
        /*004c*/ 	.word	0x00000080


	//   ....[1]....
        /*0050*/ 	.word	0x00000110


	//----- nvinfo : EIATTR_CBANK_PARAM_SIZE
	.align		4
.L_127:
        /*0054*/ 	.byte	0x03, 0x19
        /*0056*/ 	.short	0x0018


	//----- nvinfo : EIATTR_PARAM_CBANK
	.align		4
        /*0058*/ 	.byte	0x04, 0x0a
        /*005a*/ 	.short	(.L_129 - .L_128)
	.align		4
.L_128:
        /*005c*/ 	.word	index@(.nv.constant0._Z17kernel_scalar_subPffm)
        /*0060*/ 	.short	0x0380
        /*0062*/ 	.short	0x0018


	//----- nvinfo : EIATTR_SW_WAR
	.align		4
.L_129:
        /*0064*/ 	.byte	0x04, 0x36
        /*0066*/ 	.short	(.L_131 - .L_130)
.L_130:
        /*0068*/ 	.word	0x00000008
.L_131:


//--------------------- .nv.info._Z17kernel_scalar_addPffm --------------------------
	.section	.nv.info._Z17kernel_scalar_addPffm,"",@"SHT_CUDA_INFO"
	.sectionflags	@""
	.align	4


	//----- nvinfo : EIATTR_CUDA_API_VERSION
	.align		4
        /*0000*/ 	.byte	0x04, 0x37
        /*0002*/ 	.short	(.L_133 - .L_132)
.L_132:
        /*0004*/ 	.word	0x00000082


	//----- nvinfo : EIATTR_KPARAM_INFO
	.align		4
.L_133:
        /*0008*/ 	.byte	0x04, 0x17
        /*000a*/ 	.short	(.L_135 - .L_134)
.L_134:
        /*000c*/ 	.word	0x00000000
        /*0010*/ 	.short	0x0002
        /*0012*/ 	.short	0x0010
        /*0014*/ 	.byte	0x00, 0xf0, 0x21, 0x00


	//----- nvinfo : EIATTR_KPARAM_INFO
	.align		4
.L_135:
        /*0018*/ 	.byte	0x04, 0x17
        /*001a*/ 	.short	(.L_137 - .L_136)
.L_136:
        /*001c*/ 	.word	0x00000000
        /*0020*/ 	.short	0x0001
        /*0022*/ 	.short	0x0008
        /*0024*/ 	.byte	0x00, 0xf0, 0x11, 0x00


	//----- nvinfo : EIATTR_KPARAM_INFO
	.align		4
.L_137:
        /*0028*/ 	.byte	0x04, 0x17
        /*002a*/ 	.short	(.L_139 - .L_138)
.L_138:
        /*002c*/ 	.word	0x00000000
        /*0030*/ 	.short	0x0000
        /*0032*/ 	.short	0x0000
        /*0034*/ 	.byte	0x00, 0xf5, 0x21, 0x00


	//----- nvinfo : EIATTR_SPARSE_MMA_MASK
	.align		4
.L_139:
        /*0038*/ 	.byte	0x03, 0x50
        /*003a*/ 	.short	0x0000


	//----- nvinfo : EIATTR_MAXREG_COUNT
	.align		4
        /*003c*/ 	.byte	0x03, 0x1b
        /*003e*/ 	.short	0x00ff


	//----- nvinfo : EIATTR_MERCURY_ISA_VERSION
	.align		4
        /*0040*/ 	.byte	0x03, 0x5f
        /*0042*/ 	.short	0x0101


	//----- nvinfo : EIATTR_VRC_CTA_INIT_COUNT
	.align		4
        /*0044*/ 	.byte	0x02, 0x4a
	.zero		1
	.zero		1


	//----- nvinfo : EIATTR_EXIT_INSTR_OFFSETS
	.align		4
        /*0048*/ 	.byte	0x04, 0x1c
        /*004a*/ 	.short	(.L_141 - .L_140)


	//   ....[0]....
.L_140:
        /*004c*/ 	.word	0x00000080


	//   ....[1]....
        /*0050*/ 	.word	0x00000110


	//----- nvinfo : EIATTR_CBANK_PARAM_SIZE
	.align		4
.L_141:
        /*0054*/ 	.byte	0x03, 0x19
        /*0056*/ 	.short	0x0018


	//----- nvinfo : EIATTR_PARAM_CBANK
	.align		4
        /*0058*/ 	.byte	0x04, 0x0a
        /*005a*/ 	.short	(.L_143 - .L_142)
	.align		4
.L_142:
        /*005c*/ 	.word	index@(.nv.constant0._Z17kernel_scalar_addPffm)
        /*0060*/ 	.short	0x0380
        /*0062*/ 	.short	0x0018


	//----- nvinfo : EIATTR_SW_WAR
	.align		4
.L_143:
        /*0064*/ 	.byte	0x04, 0x36
        /*0066*/ 	.short	(.L_145 - .L_144)
.L_144:
        /*0068*/ 	.word	0x00000008
.L_145:


//--------------------- .nv.info._Z10kernel_absPfm --------------------------
	.section	.nv.info._Z10kernel_absPfm,"",@"SHT_CUDA_INFO"
	.sectionflags	@""
	.align	4


	//----- nvinfo : EIATTR_CUDA_API_VERSION
	.align		4
        /*0000*/ 	.byte	0x04, 0x37
        /*0002*/ 	.short	(.L_147 - .L_146)
.L_146:
        /*0004*/ 	.word	0x00000082


	//----- nvinfo : EIATTR_KPARAM_INFO
	.align		4
.L_147:
        /*0008*/ 	.byte	0x04, 0x17
        /*000a*/ 	.short	(.L_149 - .L_148)
.L_148:
        /*000c*/ 	.word	0x00000000
        /*0010*/ 	.short	0x0001
        /*0012*/ 	.short	0x0008
        /*0014*/ 	.byte	0x00, 0xf0, 0x21, 0x00


	//----- nvinfo : EIATTR_KPARAM_INFO
	.align		4
.L_149:
        /*0018*/ 	.byte	0x04, 0x17
        /*001a*/ 	.short	(.L_151 - .L_150)
.L_150:
        /*001c*/ 	.word	0x00000000
        /*0020*/ 	.short	0x0000
        /*0022*/ 	.short	0x0000
        /*0024*/ 	.byte	0x00, 0xf5, 0x21, 0x00


	//----- nvinfo : EIATTR_SPARSE_MMA_MASK
	.align		4
.L_151:
        /*0028*/ 	.byte	0x03, 0x50
        /*002a*/ 	.short	0x0000


	//----- nvinfo : EIATTR_MAXREG_COUNT
	.align		4
        /*002c*/ 	.byte	0x03, 0x1b
        /*002e*/ 	.short	0x00ff


	//----- nvinfo : EIATTR_MERCURY_ISA_VERSION
	.align		4
        /*0030*/ 	.byte	0x03, 0x5f
        /*0032*/ 	.short	0x0101


	//----- nvinfo : EIATTR_VRC_CTA_INIT_COUNT
	.align		4
        /*0034*/ 	.byte	0x02, 0x4a
	.zero		1
	.zero		1


	//----- nvinfo : EIATTR_EXIT_INSTR_OFFSETS
	.align		4
        /*0038*/ 	.byte	0x04, 0x1c
        /*003a*/ 	.short	(.L_153 - .L_152)


	//   ....[0]....
.L_152:
        /*003c*/ 	.word	0x00000080


	//   ....[1]....
        /*0040*/ 	.word	0x00000100


	//----- nvinfo : EIATTR_CBANK_PARAM_SIZE
	.align		4
.L_153:
        /*0044*/ 	.byte	0x03, 0x19
        /*0046*/ 	.short	0x0010


	//----- nvinfo : EIATTR_PARAM_CBANK
	.align		4
        /*0048*/ 	.byte	0x04, 0x0a
        /*004a*/ 	.short	(.L_155 - .L_154)
	.align		4
.L_154:
        /*004c*/ 	.word	index@(.nv.constant0._Z10kernel_absPfm)
        /*0050*/ 	.short	0x0380
        /*0052*/ 	.short	0x0010


	//----- nvinfo : EIATTR_SW_WAR
	.align		4
.L_155:
        /*0054*/ 	.byte	0x04, 0x36
        /*0056*/ 	.short	(.L_157 - .L_156)
.L_156:
        /*0058*/ 	.word	0x00000008
.L_157:


//--------------------- .nv.info._Z10kernel_expPfm --------------------------
	.section	.nv.info._Z10kernel_expPfm,"",@"SHT_CUDA_INFO"
	.sectionflags	@""
	.align	4


	//----- nvinfo : EIATTR_CUDA_API_VERSION
	.align		4
        /*0000*/ 	.byte	0x04, 0x37
        /*0002*/ 	.short	(.L_159 - .L_158)
.L_158:
        /*0004*/ 	.word	0x00000082


	//----- nvinfo : EIATTR_KPARAM_INFO
	.align		4
.L_159:
        /*0008*/ 	.byte	0x04, 0x17
        /*000a*/ 	.short	(.L_161 - .L_160)
.L_160:
        /*000c*/ 	.word	0x00000000
        /*0010*/ 	.short	0x0001
        /*0012*/ 	.short	0x0008
        /*0014*/ 	.byte	0x00, 0xf0, 0x21, 0x00


	//----- nvinfo : EIATTR_KPARAM_INFO
	.align		4
.L_161:
        /*0018*/ 	.byte	0x04, 0x17
        /*001a*/ 	.short	(.L_163 - .L_162)
.L_162:
        /*001c*/ 	.word	0x00000000
        /*0020*/ 	.short	0x0000
        /*0022*/ 	.short	0x0000
        /*0024*/ 	.byte	0x00, 0xf5, 0x21, 0x00


	//----- nvinfo : EIATTR_SPARSE_MMA_MASK
	.align		4
.L_163:
        /*0028*/ 	.byte	0x03, 0x50
        /*002a*/ 	.short	0x0000


	//----- nvinfo : EIATTR_MAXREG_COUNT
	.align		4
        /*002c*/ 	.byte	0x03, 0x1b
        /*002e*/ 	.short	0x00ff


	//----- nvinfo : EIATTR_MERCURY_ISA_VERSION
	.align		4
        /*0030*/ 	.byte	0x03, 0x5f
        /*0032*/ 	.short	0x0101


	//----- nvinfo : EIATTR_VRC_CTA_INIT_COUNT
	.align		4
        /*0034*/ 	.byte	0x02, 0x4a
	.zero		1
	.zero		1


	//----- nvinfo : EIATTR_EXIT_INSTR_OFFSETS
	.align		4
        /*0038*/ 	.byte	0x04, 0x1c
        /*003a*/ 	.short	(.L_165 - .L_164)


	//   ....[0]....
.L_164:
        /*003c*/ 	.word	0x00000080


	//   ....[1]....
        /*0040*/ 	.word	0x00000190


	//----- nvinfo : EIATTR_CBANK_PARAM_SIZE
	.align		4
.L_165:
        /*0044*/ 	.byte	0x03, 0x19
        /*0046*/ 	.short	0x0010


	//----- nvinfo : EIATTR_PARAM_CBANK
	.align		4
        /*0048*/ 	.byte	0x04, 0x0a
        /*004a*/ 	.short	(.L_167 - .L_166)
	.align		4
.L_166:
        /*004c*/ 	.word	index@(.nv.constant0._Z10kernel_expPfm)
        /*0050*/ 	.short	0x0380
        /*0052*/ 	.short	0x0010


	//----- nvinfo : EIATTR_SW_WAR
	.align		4
.L_167:
        /*0054*/ 	.byte	0x04, 0x36
        /*0056*/ 	.short	(.L_169 - .L_168)
.L_168:
        /*0058*/ 	.word	0x00000008
.L_169:


//--------------------- .nv.info._Z11kernel_tanhPfm --------------------------
	.section	.nv.info._Z11kernel_tanhPfm,"",@"SHT_CUDA_INFO"
	.sectionflags	@""
	.align	4


	//----- nvinfo : EIATTR_CUDA_API_VERSION
	.align		4
        /*0000*/ 	.byte	0x04, 0x37
        /*0002*/ 	.short	(.L_171 - .L_170)
.L_170:
        /*0004*/ 	.word	0x00000082


	//----- nvinfo : EIATTR_KPARAM_INFO
	.align		4
.L_171:
        /*0008*/ 	.byte	0x04, 0x17
        /*000a*/ 	.short	(.L_173 - .L_172)
.L_172:
        /*000c*/ 	.word	0x00000000
        /*0010*/ 	.short	0x0001
        /*0012*/ 	.short	0x0008
        /*0014*/ 	.byte	0x00, 0xf0, 0x21, 0x00


	//----- nvinfo : EIATTR_KPARAM_INFO
	.align		4
.L_173:
        /*0018*/ 	.byte	0x04, 0x17
        /*001a*/ 	.short	(.L_175 - .L_174)
.L_174:
        /*001c*/ 	.word	0x00000000
        /*0020*/ 	.short	0x0000
        /*0022*/ 	.short	0x0000
        /*0024*/ 	.byte	0x00, 0xf5, 0x21, 0x00


	//----- nvinfo : EIATTR_SPARSE_MMA_MASK
	.align		4
.L_175:
        /*0028*/ 	.byte	0x03, 0x50
        /*002a*/ 	.short	0x0000


	//----- nvinfo : EIATTR_MAXREG_COUNT
	.align		4
        /*002c*/ 	.byte	0x03, 0x1b
        /*002e*/ 	.short	0x00ff


	//----- nvinfo : EIATTR_MERCURY_ISA_VERSION
	.align		4
        /*0030*/ 	.byte	0x03, 0x5f
        /*0032*/ 	.short	0x0101


	//----- nvinfo : EIATTR_VRC_CTA_INIT_COUNT
	.align		4
        /*0034*/ 	.byte	0x02, 0x4a
	.zero		1
	.zero		1


	//----- nvinfo : EIATTR_EXIT_INSTR_OFFSETS
	.align		4
        /*0038*/ 	.byte	0x04, 0x1c
        /*003a*/ 	.short	(.L_177 - .L_176)


	//   ....[0]....
.L_176:
        /*003c*/ 	.word	0x00000080


	//   ....[1]....
        /*0040*/ 	.word	0x00000200


	//----- nvinfo : EIATTR_CBANK_PARAM_SIZE
	.align		4
.L_177:
        /*0044*/ 	.byte	0x03, 0x19
        /*0046*/ 	.short	0x0010


	//----- nvinfo : EIATTR_PARAM_CBANK
	.align		4
        /*0048*/ 	.byte	0x04, 0x0a
        /*004a*/ 	.short	(.L_179 - .L_178)
	.align		4
.L_178:
        /*004c*/ 	.word	index@(.nv.constant0._Z11kernel_tanhPfm)
        /*0050*/ 	.short	0x0380
        /*0052*/ 	.short	0x0010


	//----- nvinfo : EIATTR_SW_WAR
	.align		4
.L_179:
        /*0054*/ 	.byte	0x04, 0x36
        /*0056*/ 	.short	(.L_181 - .L_180)
.L_180:
        /*0058*/ 	.word	0x00000008
.L_181:


//--------------------- .nv.info._Z14kernel_sigmoidPfm --------------------------
	.section	.nv.info._Z14kernel_sigmoidPfm,"",@"SHT_CUDA_INFO"
	.sectionflags	@""
	.align	4


	//----- nvinfo : EIATTR_CUDA_API_VERSION
	.align		4
        /*0000*/ 	.byte	0x04, 0x37
        /*0002*/ 	.short	(.L_183 - .L_182)
.L_182:
        /*0004*/ 	.word	0x00000082


	//----- nvinfo : EIATTR_KPARAM_INFO
	.align		4
.L_183:
        /*0008*/ 	.byte	0x04, 0x17
        /*000a*/ 	.short	(.L_185 - .L_184)
.L_184:
        /*000c*/ 	.word	0x00000000
        /*0010*/ 	.short	0x0001
        /*0012*/ 	.short	0x0008
        /*0014*/ 	.byte	0x00, 0xf0, 0x21, 0x00


	//----- nvinfo : EIATTR_KPARAM_INFO
	.align		4
.L_185:
        /*0018*/ 	.byte	0x04, 0x17
        /*001a*/ 	.short	(.L_187 - .L_186)
.L_186:
        /*001c*/ 	.word	0x00000000
        /*0020*/ 	.short	0x0000
        /*0022*/ 	.short	0x0000
        /*0024*/ 	.byte	0x00, 0xf5, 0x21, 0x00


	//----- nvinfo : EIATTR_SPARSE_MMA_MASK
	.align		4
.L_187:
        /*0028*/ 	.byte	0x03, 0x50
        /*002a*/ 	.short	0x0000


	//----- nvinfo : EIATTR_MAXREG_COUNT
	.align		4
        /*002c*/ 	.byte	0x03, 0x1b
        /*002e*/ 	.short	0x00ff


	//----- nvinfo : EIATTR_MERCURY_ISA_VERSION
	.align		4
        /*0030*/ 	.byte	0x03, 0x5f
        /*0032*/ 	.short	0x0101


	//----- nvinfo : EIATTR_VRC_CTA_INIT_COUNT
	.align		4
        /*0034*/ 	.byte	0x02, 0x4a
	.zero		1
	.zero		1


	//----- nvinfo : EIATTR_EXIT_INSTR_OFFSETS
	.align		4
        /*0038*/ 	.byte	0x04, 0x1c
        /*003a*/ 	.short	(.L_189 - .L_188)


	//   ....[0]....
.L_188:
        /*003c*/ 	.word	0x00000080


	//   ....[1]....
        /*0040*/ 	.word	0x00000260


	//----- nvinfo : EIATTR_CRS_STACK_SIZE
	.align		4
.L_189:
        /*0044*/ 	.byte	0x04, 0x1e
        /*0046*/ 	.short	(.L_191 - .L_190)
.L_190:
        /*0048*/ 	.word	0x00000000


	//----- nvinfo : EIATTR_CBANK_PARAM_SIZE
	.align		4
.L_191:
        /*004c*/ 	.byte	0x03, 0x19
        /*004e*/ 	.short	0x0010


	//----- nvinfo : EIATTR_PARAM_CBANK
	.align		4
        /*0050*/ 	.byte	0x04, 0x0a
        /*0052*/ 	.short	(.L_193 - .L_192)
	.align		4
.L_192:
        /*0054*/ 	.word	index@(.nv.constant0._Z14kernel_sigmoidPfm)
        /*0058*/ 	.short	0x0380
        /*005a*/ 	.short	0x0010


	//----- nvinfo : EIATTR_SW_WAR
	.align		4
.L_193:
        /*005c*/ 	.byte	0x04, 0x36
        /*005e*/ 	.short	(.L_195 - .L_194)
.L_194:
        /*0060*/ 	.word	0x00000008
.L_195:


//--------------------- .nv.info._Z28kernel_leaky_relu_derivativePffm --------------------------
	.section	.nv.info._Z28kernel_leaky_relu_derivativePffm,"",@"SHT_CUDA_INFO"
	.sectionflags	@""
	.align	4


	//----- nvinfo : EIATTR_CUDA_API_VERSION
	.align		4
        /*0000*/ 	.byte	0x04, 0x37
        /*0002*/ 	.short	(.L_197 - .L_196)
.L_196:
        /*0004*/ 	.word	0x00000082


	//----- nvinfo : EIATTR_KPARAM_INFO
	.align		4
.L_197:
        /*0008*/ 	.byte	0x04, 0x17
        /*000a*/ 	.short	(.L_199 - .L_198)
.L_198:
        /*000c*/ 	.word	0x00000000
        /*0010*/ 	.short	0x0002
        /*0012*/ 	.short	0x0010
        /*0014*/ 	.byte	0x00, 0xf0, 0x21, 0x00


	//----- nvinfo : EIATTR_KPARAM_INFO
	.align		4
.L_199:
        /*0018*/ 	.byte	0x04, 0x17
        /*001a*/ 	.short	(.L_201 - .L_200)
.L_200:
        /*001c*/ 	.word	0x00000000
        /*0020*/ 	.short	0x0001
        /*0022*/ 	.short	0x0008
        /*0024*/ 	.byte	0x00, 0xf0, 0x11, 0x00


	//----- nvinfo : EIATTR_KPARAM_INFO
	.align		4
.L_201:
        /*0028*/ 	.byte	0x04, 0x17
        /*002a*/ 	.short	(.L_203 - .L_202)
.L_202:
        /*002c*/ 	.word	0x00000000
        /*0030*/ 	.short	0x0000
        /*0032*/ 	.short	0x0000
        /*0034*/ 	.byte	0x00, 0xf5, 0x21, 0x00


	//----- nvinfo : EIATTR_SPARSE_MMA_MASK
	.align		4
.L_203:
        /*0038*/ 	.byte	0x03, 0x50
        /*003a*/ 	.short	0x0000


	//----- nvinfo : EIATTR_MAXREG_COUNT
	.align		4
        /*003c*/ 	.byte	0x03, 0x1b
        /*003e*/ 	.short	0x00ff


	//----- nvinfo : EIATTR_MERCURY_ISA_VERSION
	.align		4
        /*0040*/ 	.byte	0x03, 0x5f
        /*0042*/ 	.short	0x0101


	//----- nvinfo : EIATTR_VRC_CTA_INIT_COUNT
	.align		4
        /*0044*/ 	.byte	0x02, 0x4a
	.zero		1
	.zero		1


	//----- nvinfo : EIATTR_EXIT_INSTR_OFFSETS
	.align		4
        /*0048*/ 	.byte	0x04, 0x1c
        /*004a*/ 	.short	(.L_205 - .L_204)


	//   ....[0]....
.L_204:
        /*004c*/ 	.word	0x00000080


	//   ....[1]....
        /*0050*/ 	.word	0x00000120


	//----- nvinfo : EIATTR_CBANK_PARAM_SIZE
	.align		4
.L_205:
        /*0054*/ 	.byte	0x03, 0x19
        /*0056*/ 	.short	0x0018


	//----- nvinfo : EIATTR_PARAM_CBANK
	.align		4
        /*0058*/ 	.byte	0x04, 0x0a
        /*005a*/ 	.short	(.L_207 - .L_206)
	.align		4
.L_206:
        /*005c*/ 	.word	index@(.nv.constant0._Z28kernel_leaky_relu_derivativePffm)
        /*0060*/ 	.short	0x0380
        /*0062*/ 	.short	0x0018


	//----- nvinfo : EIATTR_SW_WAR
	.align		4
.L_207:
        /*0064*/ 	.byte	0x04, 0x36
        /*0066*/ 	.short	(.L_209 - .L_208)
.L_208:
        /*0068*/ 	.word	0x00000008
.L_209:


//--------------------- .nv.info._Z17kernel_leaky_reluPffm --------------------------
	.section	.nv.info._Z17kernel_leaky_reluPffm,"",@"SHT_CUDA_INFO"
	.sectionflags	@""
	.align	4


	//----- nvinfo : EIATTR_CUDA_API_VERSION
	.align		4
        /*0000*/ 	.byte	0x04, 0x37
        /*0002*/ 	.short	(.L_211 - .L_210)
.L_210:
        /*0004*/ 	.word	0x00000082


	//----- nvinfo : EIATTR_KPARAM_INFO
	.align		4
.L_211:
        /*0008*/ 	.byte	0x04, 0x17
        /*000a*/ 	.short	(.L_213 - .L_212)
.L_212:
        /*000c*/ 	.word	0x00000000
        /*0010*/ 	.short	0x0002
        /*0012*/ 	.short	0x0010
        /*0014*/ 	.byte	0x00, 0xf0, 0x21, 0x00


	//----- nvinfo : EIATTR_KPARAM_INFO
	.align		4
.L_213:
        /*0018*/ 	.byte	0x04, 0x17
        /*001a*/ 	.short	(.L_215 - .L_214)
.L_214:
        /*001c*/ 	.word	0x00000000
        /*0020*/ 	.short	0x0001
        /*0022*/ 	.short	0x0008
        /*0024*/ 	.byte	0x00, 0xf0, 0x11, 0x00


	//----- nvinfo : EIATTR_KPARAM_INFO
	.align		4
.L_215:
        /*0028*/ 	.byte	0x04, 0x17
        /*002a*/ 	.short	(.L_217 - .L_216)
.L_216:
        /*002c*/ 	.word	0x00000000
        /*0030*/ 	.short	0x0000
        /*0032*/ 	.short	0x0000
        /*0034*/ 	.byte	0x00, 0xf5, 0x21, 0x00


	//----- nvinfo : EIATTR_SPARSE_MMA_MASK
	.align		4
.L_217:
        /*0038*/ 	.byte	0x03, 0x50
        /*003a*/ 	.short	0x0000


	//----- nvinfo : EIATTR_MAXREG_COUNT
	.align		4
        /*003c*/ 	.byte	0x03, 0x1b
        /*003e*/ 	.short	0x00ff


	//----- nvinfo : EIATTR_MERCURY_ISA_VERSION
	.align		4
        /*0040*/ 	.byte	0x03, 0x5f
        /*0042*/ 	.short	0x0101


	//----- nvinfo : EIATTR_VRC_CTA_INIT_COUNT
	.align		4
        /*0044*/ 	.byte	0x02, 0x4a
	.zero		1
	.zero		1


	//----- nvinfo : EIATTR_EXIT_INSTR_OFFSETS
	.align		4
        /*0048*/ 	.byte	0x04, 0x1c
        /*004a*/ 	.short	(.L_219 - .L_218)


	//   ....[0]....
.L_218:
        /*004c*/ 	.word	0x00000080


	//   ....[1]....
        /*0050*/ 	.word	0x00000120


	//----- nvinfo : EIATTR_CBANK_PARAM_SIZE
	.align		4
.L_219:
        /*0054*/ 	.byte	0x03, 0x19
        /*0056*/ 	.short	0x0018


	//----- nvinfo : EIATTR_PARAM_CBANK
	.align		4
        /*0058*/ 	.byte	0x04, 0x0a
        /*005a*/ 	.short	(.L_221 - .L_220)
	.align		4
.L_220:
        /*005c*/ 	.word	index@(.nv.constant0._Z17kernel_leaky_reluPffm)
        /*0060*/ 	.short	0x0380
        /*0062*/ 	.short	0x0018


	//----- nvinfo : EIATTR_SW_WAR
	.align		4
.L_221:
        /*0064*/ 	.byte	0x04, 0x36
        /*0066*/ 	.short	(.L_223 - .L_222)
.L_222:
        /*0068*/ 	.word	0x00000008
.L_223:


//--------------------- .nv.info._Z11kernel_reluPfm --------------------------
	.section	.nv.info._Z11kernel_reluPfm,"",@"SHT_CUDA_INFO"
	.sectionflags	@""
	.align	4


	//----- nvinfo : EIATTR_CUDA_API_VERSION
	.align		4
        /*0000*/ 	.byte	0x04, 0x37
        /*0002*/ 	.short	(.L_225 - .L_224)
.L_224:
        /*0004*/ 	.word	0x00000082


	//----- nvinfo : EIATTR_KPARAM_INFO
	.align		4
.L_225:
        /*0008*/ 	.byte	0x04, 0x17
        /*000a*/ 	.short	(.L_227 - .L_226)
.L_226:
        /*000c*/ 	.word	0x00000000
        /*0010*/ 	.short	0x0001
        /*0012*/ 	.short	0x0008
        /*0014*/ 	.byte	0x00, 0xf0, 0x21, 0x00


	//----- nvinfo : EIATTR_KPARAM_INFO
	.align		4
.L_227:
        /*0018*/ 	.byte	0x04, 0x17
        /*001a*/ 	.short	(.L_229 - .L_228)
.L_228:
        /*001c*/ 	.word	0x00000000
        /*0020*/ 	.short	0x0000
        /*0022*/ 	.short	0x0000
        /*0024*/ 	.byte	0x00, 0xf5, 0x21, 0x00


	//----- nvinfo : EIATTR_SPARSE_MMA_MASK
	.align		4
.L_229:
        /*0028*/ 	.byte	0x03, 0x50
        /*002a*/ 	.short	0x0000


	//----- nvinfo : EIATTR_MAXREG_COUNT
	.align		4
        /*002c*/ 	.byte	0x03, 0x1b
        /*002e*/ 	.short	0x00ff


	//----- nvinfo : EIATTR_MERCURY_ISA_VERSION
	.align		4
        /*0030*/ 	.byte	0x03, 0x5f
        /*0032*/ 	.short	0x0101


	//----- nvinfo : EIATTR_VRC_CTA_INIT_COUNT
	.align		4
        /*0034*/ 	.byte	0x02, 0x4a
	.zero		1
	.zero		1


	//----- nvinfo : EIATTR_EXIT_INSTR_OFFSETS
	.align		4
        /*0038*/ 	.byte	0x04, 0x1c
        /*003a*/ 	.short	(.L_231 - .L_230)


	//   ....[0]....
.L_230:
        /*003c*/ 	.word	0x00000080


	//   ....[1]....
        /*0040*/ 	.word	0x00000100


	//----- nvinfo : EIATTR_CBANK_PARAM_SIZE
	.align		4
.L_231:
        /*0044*/ 	.byte	0x03, 0x19
        /*0046*/ 	.short	0x0010


	//----- nvinfo : EIATTR_PARAM_CBANK
	.align		4
        /*0048*/ 	.byte	0x04, 0x0a
        /*004a*/ 	.short	(.L_233 - .L_232)
	.align		4
.L_232:
        /*004c*/ 	.word	index@(.nv.constant0._Z11kernel_reluPfm)
        /*0050*/ 	.short	0x0380
        /*0052*/ 	.short	0x0010


	//----- nvinfo : EIATTR_SW_WAR
	.align		4
.L_233:
        /*0054*/ 	.byte	0x04, 0x36
        /*0056*/ 	.short	(.L_235 - .L_234)
.L_234:
        /*0058*/ 	.word	0x00000008
.L_235:


//--------------------- .nv.info._Z10kernel_mulPfPKfm --------------------------
	.section	.nv.info._Z10kernel_mulPfPKfm,"",@"SHT_CUDA_INFO"
	.sectionflags	@""
	.align	4


	//----- nvinfo : EIATTR_CUDA_API_VERSION
	.align		4
        /*0000*/ 	.byte	0x04, 0x37
        /*0002*/ 	.short	(.L_237 - .L_236)
.L_236:
        /*0004*/ 	.word	0x00000082


	//----- nvinfo : EIATTR_KPARAM_INFO
	.align		4
.L_237:
        /*0008*/ 	.byte	0x04, 0x17
        /*000a*/ 	.short	(.L_239 - .L_238)
.L_238:
        /*000c*/ 	.word	0x00000000
        /*0010*/ 	.short	0x0002
        /*0012*/ 	.short	0x0010
        /*0014*/ 	.byte	0x00, 0xf0, 0x21, 0x00


	//----- nvinfo : EIATTR_KPARAM_INFO
	.align		4
.L_239:
        /*0018*/ 	.byte	0x04, 0x17
        /*001a*/ 	.short	(.L_241 - .L_240)
.L_240:
        /*001c*/ 	.word	0x00000000
        /*0020*/ 	.short	0x0001
        /*0022*/ 	.short	0x0008
        /*0024*/ 	.byte	0x00, 0xf5, 0x21, 0x00


	//----- nvinfo : EIATTR_KPARAM_INFO
	.align		4
.L_241:
        /*0028*/ 	.byte	0x04, 0x17
        /*002a*/ 	.short	(.L_243 - .L_242)
.L_242:
        /*002c*/ 	.word	0x00000000
        /*0030*/ 	.short	0x0000
        /*0032*/ 	.short	0x0000
        /*0034*/ 	.byte	0x00, 0xf5, 0x21, 0x00


	//----- nvinfo : EIATTR_SPARSE_MMA_MASK
	.align		4
.L_243:
        /*0038*/ 	.byte	0x03, 0x50
        /*003a*/ 	.short	0x0000


	//----- nvinfo : EIATTR_MAXREG_COUNT
	.align		4
        /*003c*/ 	.byte	0x03, 0x1b
        /*003e*/ 	.short	0x00ff


	//----- nvinfo : EIATTR_MERCURY_ISA_VERSION
	.align		4
        /*0040*/ 	.byte	0x03, 0x5f
        /*0042*/ 	.short	0x0101


	//----- nvinfo : EIATTR_VRC_CTA_INIT_COUNT
	.align		4
        /*0044*/ 	.byte	0x02, 0x4a
	.zero		1
	.zero		1


	//----- nvinfo : EIATTR_EXIT_INSTR_OFFSETS
	.align		4
        /*0048*/ 	.byte	0x04, 0x1c
        /*004a*/ 	.short	(.L_245 - .L_244)


	//   ....[0]....
.L_244:
        /*004c*/ 	.word	0x00000080


	//   ....[1]....
        /*0050*/ 	.word	0x00000150


	//----- nvinfo : EIATTR_CBANK_PARAM_SIZE
	.align		4
.L_245:
        /*0054*/ 	.byte	0x03, 0x19
        /*0056*/ 	.short	0x0018


	//----- nvinfo : EIATTR_PARAM_CBANK
	.align		4
        /*0058*/ 	.byte	0x04, 0x0a
        /*005a*/ 	.short	(.L_247 - .L_246)
	.align		4
.L_246:
        /*005c*/ 	.word	index@(.nv.constant0._Z10kernel_mulPfPKfm)
        /*0060*/ 	.short	0x0380
        /*0062*/ 	.short	0x0018


	//----- nvinfo : EIATTR_SW_WAR
	.align		4
.L_247:
        /*0064*/ 	.byte	0x04, 0x36
        /*0066*/ 	.short	(.L_249 - .L_248)
.L_248:
        /*0068*/ 	.word	0x00000008
.L_249:


//--------------------- .nv.info._Z10kernel_subPfPKfm --------------------------
	.section	.nv.info._Z10kernel_subPfPKfm,"",@"SHT_CUDA_INFO"
	.sectionflags	@""
	.align	4


	//----- nvinfo : EIATTR_CUDA_API_VERSION
	.align		4
        /*0000*/ 	.byte	0x04, 0x37
        /*0002*/ 	.short	(.L_251 - .L_250)
.L_250:
        /*0004*/ 	.word	0x00000082


	//----- nvinfo : EIATTR_KPARAM_INFO
	.align		4
.L_251:
        /*0008*/ 	.byte	0x04, 0x17
        /*000a*/ 	.short	(.L_253 - .L_252)
.L_252:
        /*000c*/ 	.word	0x00000000
        /*0010*/ 	.short	0x0002
        /*0012*/ 	.short	0x0010
        /*0014*/ 	.byte	0x00, 0xf0, 0x21, 0x00


	//----- nvinfo : EIATTR_KPARAM_INFO
	.align		4
.L_253:
        /*0018*/ 	.byte	0x04, 0x17
        /*001a*/ 	.short	(.L_255 - .L_254)
.L_254:
        /*001c*/ 	.word	0x00000000
        /*0020*/ 	.short	0x0001
        /*0022*/ 	.short	0x0008
        /*0024*/ 	.byte	0x00, 0xf5, 0x21, 0x00


	//----- nvinfo : EIATTR_KPARAM_INFO
	.align		4
.L_255:
        /*0028*/ 	.byte	0x04, 0x17
        /*002a*/ 	.short	(.L_257 - .L_256)
.L_256:
        /*002c*/ 	.word	0x00000000
        /*0030*/ 	.short	0x0000
        /*0032*/ 	.short	0x0000
        /*0034*/ 	.byte	0x00, 0xf5, 0x21, 0x00


	//----- nvinfo : EIATTR_SPARSE_MMA_MASK
	.align		4
.L_257:
        /*0038*/ 	.byte	0x03, 0x50
        /*003a*/ 	.short	0x0000


	//----- nvinfo : EIATTR_MAXREG_COUNT
	.align		4
        /*003c*/ 	.byte	0x03, 0x1b
        /*003e*/ 	.short	0x00ff


	//----- nvinfo : EIATTR_MERCURY_ISA_VERSION
	.align		4
        /*0040*/ 	.byte	0x03, 0x5f
        /*0042*/ 	.short	0x0101


	//----- nvinfo : EIATTR_VRC_CTA_INIT_COUNT
	.align		4
        /*0044*/ 	.byte	0x02, 0x4a
	.zero		1
	.zero		1


	//----- nvinfo : EIATTR_EXIT_INSTR_OFFSETS
	.align		4
        /*0048*/ 	.byte	0x04, 0x1c
        /*004a*/ 	.short	(.L_259 - .L_258)


	//   ....[0]....
.L_258:
        /*004c*/ 	.word	0x00000080


	//   ....[1]....
        /*0050*/ 	.word	0x00000150


	//----- nvinfo : EIATTR_CBANK_PARAM_SIZE
	.align		4
.L_259:
        /*0054*/ 	.byte	0x03, 0x19
        /*0056*/ 	.short	0x0018


	//----- nvinfo : EIATTR_PARAM_CBANK
	.align		4
        /*0058*/ 	.byte	0x04, 0x0a
        /*005a*/ 	.short	(.L_261 - .L_260)
	.align		4
.L_260:
        /*005c*/ 	.word	index@(.nv.constant0._Z10kernel_subPfPKfm)
        /*0060*/ 	.short	0x0380
        /*0062*/ 	.short	0x0018


	//----- nvinfo : EIATTR_SW_WAR
	.align		4
.L_261:
        /*0064*/ 	.byte	0x04, 0x36
        /*0066*/ 	.short	(.L_263 - .L_262)
.L_262:
        /*0068*/ 	.word	0x00000008
.L_263:


//--------------------- .nv.info._Z10kernel_addPfPKfm --------------------------
	.section	.nv.info._Z10kernel_addPfPKfm,"",@"SHT_CUDA_INFO"
	.sectionflags	@""
	.align	4


	//----- nvinfo : EIATTR_CUDA_API_VERSION
	.align		4
        /*0000*/ 	.byte	0x04, 0x37
        /*0002*/ 	.short	(.L_265 - .L_264)
.L_264:
        /*0004*/ 	.word	0x00000082


	//----- nvinfo : EIATTR_KPARAM_INFO
	.align		4
.L_265:
        /*0008*/ 	.byte	0x04, 0x17
        /*000a*/ 	.short	(.L_267 - .L_266)
.L_266:
        /*000c*/ 	.word	0x00000000
        /*0010*/ 	.short	0x0002
        /*0012*/ 	.short	0x0010
        /*0014*/ 	.byte	0x00, 0xf0, 0x21, 0x00


	//----- nvinfo : EIATTR_KPARAM_INFO
	.align		4
.L_267:
        /*0018*/ 	.byte	0x04, 0x17
        /*001a*/ 	.short	(.L_269 - .L_268)
.L_268:
        /*001c*/ 	.word	0x00000000
        /*0020*/ 	.short	0x0001
        /*0022*/ 	.short	0x0008
        /*0024*/ 	.byte	0x00, 0xf5, 0x21, 0x00


	//----- nvinfo : EIATTR_KPARAM_INFO
	.align		4
.L_269:
        /*0028*/ 	.byte	0x04, 0x17
        /*002a*/ 	.short	(.L_271 - .L_270)
.L_270:
        /*002c*/ 	.word	0x00000000
        /*0030*/ 	.short	0x0000
        /*0032*/ 	.short	0x0000
        /*0034*/ 	.byte	0x00, 0xf5, 0x21, 0x00


	//----- nvinfo : EIATTR_SPARSE_MMA_MASK
	.align		4
.L_271:
        /*0038*/ 	.byte	0x03, 0x50
        /*003a*/ 	.short	0x0000


	//----- nvinfo : EIATTR_MAXREG_COUNT
	.align		4
        /*003c*/ 	.byte	0x03, 0x1b
        /*003e*/ 	.short	0x00ff


	//----- nvinfo : EIATTR_MERCURY_ISA_VERSION
	.align		4
        /*0040*/ 	.byte	0x03, 0x5f
        /*0042*/ 	.short	0x0101


	//----- nvinfo : EIATTR_VRC_CTA_INIT_COUNT
	.align		4
        /*0044*/ 	.byte	0x02, 0x4a
	.zero		1
	.zero		1


	//----- nvinfo : EIATTR_EXIT_INSTR_OFFSETS
	.align		4
        /*0048*/ 	.byte	0x04, 0x1c
        /*004a*/ 	.short	(.L_273 - .L_272)


	//   ....[0]....
.L_272:
        /*004c*/ 	.word	0x00000080


	//   ....[1]....
        /*0050*/ 	.word	0x00000150


	//----- nvinfo : EIATTR_CBANK_PARAM_SIZE
	.align		4
.L_273:
        /*0054*/ 	.byte	0x03, 0x19
        /*0056*/ 	.short	0x0018


	//----- nvinfo : EIATTR_PARAM_CBANK
	.align		4
        /*0058*/ 	.byte	0x04, 0x0a
        /*005a*/ 	.short	(.L_275 - .L_274)
	.align		4
.L_274:
        /*005c*/ 	.word	index@(.nv.constant0._Z10kernel_addPfPKfm)
        /*0060*/ 	.short	0x0380
        /*0062*/ 	.short	0x0018


	//----- nvinfo : EIATTR_SW_WAR
	.align		4
.L_275:
        /*0064*/ 	.byte	0x04, 0x36
        /*0066*/ 	.short	(.L_277 - .L_276)
.L_276:
        /*0068*/ 	.word	0x00000008
.L_277:


//--------------------- .nv.callgraph             --------------------------
	.section	.nv.callgraph,"",@"SHT_CUDA_CALLGRAPH"
	.align	4
	.sectionentsize	8
	.align		4
        /*0000*/ 	.word	0x00000000
	.align		4
        /*0004*/ 	.word	0xffffffff
	.align		4
        /*0008*/ 	.word	0x00000000
	.align		4
        /*000c*/ 	.word	0xfffffffe
	.align		4
        /*0010*/ 	.word	0x00000000
	.align		4
        /*0014*/ 	.word	0xfffffffd
	.align		4
        /*0018*/ 	.word	0x00000000
	.align		4
        /*001c*/ 	.word	0xfffffffc


//--------------------- .text._Z17kernel_scalar_divPffm --------------------------
	.section	.text._Z17kernel_scalar_divPffm,"ax",@progbits
	.align	128
        .global         _Z17kernel_scalar_divPffm
        .type           _Z17kernel_scalar_divPffm,@function
        .size           _Z17kernel_scalar_divPffm,(.L_x_34 - _Z17kernel_scalar_divPffm)
        .other          _Z17kernel_scalar_divPffm,@"STO_CUDA_ENTRY STV_DEFAULT"
_Z17kernel_scalar_divPffm:
.text._Z17kernel_scalar_divPffm:
[----:B------:R-:W-:Y:S01]  /*0000*/  LDC R1, c[0x0][0x37c] ;  /* 0x0000df00ff017b82 */ /* 0x000fe20000000800 */
[----:B------:R-:W0:Y:S07]  /*0010*/  S2R R3, SR_TID.X ;  /* 0x0000000000037919 */ /* 0x000e2e0000002100 */
[----:B------:R-:W0:Y:S01]  /*0020*/  S2UR UR4, SR_CTAID.X ;  /* 0x00000000000479c3 */ /* 0x000e220000002500 */
[----:B------:R-:W1:Y:S07]  /*0030*/  LDCU.64 UR6, c[0x0][0x390] ;  /* 0x00007200ff0677ac */ /* 0x000e6e0008000a00 */
[----:B------:R-:W0:Y:S02]  /*0040*/  LDC R0, c[0x0][0x360] ;  /* 0x0000d800ff007b82 */ /* 0x000e240000000800 */
[----:B0-----:R-:W-:-:S05]  /*0050*/  IMAD R0, R0, UR4, R3 ;  /* 0x0000000400007c24 */ /* 0x001fca000f8e0203 */
[----:B-1----:R-:W-:-:S04]  /*0060*/  ISETP.GE.U32.AND P0, PT, R0, UR6, PT ;  /* 0x0000000600007c0c */ /* 0x002fc8000bf06070 */
[----:B------:R-:W-:-:S13]  /*0070*/  ISETP.GE.U32.AND.EX P0, PT, RZ, UR7, PT, P0 ;  /* 0x00000007ff007c0c */ /* 0x000fda000bf06100 */
[----:B------:R-:W-:Y:S05]  /*0080*/  @P0 EXIT ;  /* 0x000000000000094d */ /* 0x000fea0003800000 */
[----:B------:R-:W0:Y:S01]  /*0090*/  LDCU.64 UR6, c[0x0][0x380] ;  /* 0x00007000ff0677ac */ /* 0x000e220008000a00 */
[----:B------:R-:W1:Y:S01]  /*00a0*/  LDC R7, c[0x0][0x388] ;  /* 0x0000e200ff077b82 */ /* 0x000e620000000800 */
[----:B------:R-:W2:Y:S01]  /*00b0*/  LDCU.64 UR4, c[0x0][0x358] ;  /* 0x00006b00ff0477ac */ /* 0x000ea20008000a00 */
[----:B0-----:R-:W-:-:S04]  /*00c0*/  LEA R4, P0, R0, UR6, 0x2 ;  /* 0x0000000600047c11 */ /* 0x001fc8000f8010ff */
[----:B------:R-:W-:-:S05]  /*00d0*/  LEA.HI.X R5, R0, UR7, RZ, 0x2, P0 ;  /* 0x0000000700057c11 */ /* 0x000fca00080f14ff */
[----:B--2---:R-:W2:Y:S01]  /*00e0*/  LDG.E R0, desc[UR4][R4.64] ;  /* 0x0000000404007981 */ /* 0x004ea2000c1e1900 */
[----:B-1----:R-:W0:Y:S01]  /*00f0*/  MUFU.RCP R2, R7 ;  /* 0x0000000700027308 */ /* 0x002e220000001000 */
[----:B------:R-:W-:Y:S01]  /*0100*/  BSSY.RECONVERGENT B0, `(.L_x_0) ;  /* 0x000000b000007945 */ /* 0x000fe20003800200 */
[----:B0-----:R-:W-:-:S04]  /*0110*/  FFMA R3, R2, -R7, 1 ;  /* 0x3f80000002037423 */ /* 0x001fc80000000807 */
[----:B------:R-:W-:Y:S02]  /*0120*/  FFMA R3, R2, R3, R2 ;  /* 0x0000000302037223 */ /* 0x000fe40000000002 */
[----:B--2---:R-:W0:Y:S02]  /*0130*/  FCHK P0, R0, R7 ;  /* 0x0000000700007302 */ /* 0x004e240000000000 */
[----:B------:R-:W-:-:S04]  /*0140*/  FFMA R2, R0, R3, RZ ;  /* 0x0000000300027223 */ /* 0x000fc800000000ff */
[----:B------:R-:W-:-:S04]  /*0150*/  FFMA R6, R2, -R7, R0 ;  /* 0x8000000702067223 */ /* 0x000fc80000000000 */
[----:B------:R-:W-:Y:S01]  /*0160*/  FFMA R3, R3, R6, R2 ;  /* 0x0000000603037223 */ /* 0x000fe20000000002 */
[----:B0-----:R-:W-:Y:S06]  /*0170*/  @!P0 BRA `(.L_x_1) ;  /* 0x00000000000c8947 */ /* 0x001fec0003800000 */
[----:B------:R-:W-:-:S07]  /*0180*/  MOV R2, 0x1a0 ;  /* 0x000001a000027802 */ /* 0x000fce0000000f00 */
[----:B------:R-:W-:Y:S05]  /*0190*/  CALL.REL.NOINC `($__internal_0_$__cuda_sm3x_div_rn_noftz_f32_slowpath) ;  /* 0x0000000000107944 */ /* 0x000fea0003c00000 */
[----:B------:R-:W-:-:S07]  /*01a0*/  IMAD.MOV.U32 R3, RZ, RZ, R0 ;  /* 0x000000ffff037224 */ /* 0x000fce00078e0000 */
.L_x_1:
[----:B------:R-:W-:Y:S05]  /*01b0*/  BSYNC.RECONVERGENT B0 ;  /* 0x0000000000007941 */ /* 0x000fea0003800200 */
.L_x_0:
[----:B------:R-:W-:Y:S01]  /*01c0*/  STG.E desc[UR4][R4.64], R3 ;  /* 0x0000000304007986 */ /* 0x000fe2000c101904 */
[----:B------:R-:W-:Y:S05]  /*01d0*/  EXIT ;  /* 0x000000000000794d */ /* 0x000fea0003800000 */
        .weak           $__internal_0_$__cuda_sm3x_div_rn_noftz_f32_slowpath
        .type           $__internal_0_$__cuda_sm3x_div_rn_noftz_f32_slowpath,@function
        .size           $__internal_0_$__cuda_sm3x_div_rn_noftz_f32_slowpath,(.L_x_34 - $__internal_0_$__cuda_sm3x_div_rn_noftz_f32_slowpath)
$__internal_0_$__cuda_sm3x_div_rn_noftz_f32_slowpath:
[----:B------:R-:W0:Y:S01]  /*01e0*/  LDC R3, c[0x0][0x388] ;  /* 0x0000e200ff037b82 */ /* 0x000e220000000800 */
[--C-:B------:R-:W-:Y:S01]  /*01f0*/  SHF.R.U32.HI R6, RZ, 0x17, R0.reuse ;  /* 0x00000017ff067819 */ /* 0x100fe20000011600 */
[----:B------:R-:W1:Y:S01]  /*0200*/  LDCU UR6, c[0x0][0x388] ;  /* 0x00007100ff0677ac */ /* 0x000e620008000800 */
[----:B------:R-:W-:Y:S01]  /*0210*/  BSSY.RECONVERGENT B1, `(.L_x_2) ;  /* 0x0000064000017945 */ /* 0x000fe20003800200 */
[----:B------:R-:W-:Y:S01]  /*0220*/  IMAD.MOV.U32 R8, RZ, RZ, R0 ;  /* 0x000000ffff087224 */ /* 0x000fe200078e0000 */
[----:B------:R-:W-:-:S05]  /*0230*/  LOP3.LUT R6, R6, 0xff, RZ, 0xc0, !PT ;  /* 0x000000ff06067812 */ /* 0x000fca00078ec0ff */
[----:B------:R-:W-:Y:S02]  /*0240*/  VIADD R11, R6, 0xffffffff ;  /* 0xffffffff060b7836 */ /* 0x000fe40000000000 */
[----:B-1----:R-:W-:Y:S01]  /*0250*/  IMAD.U32 R9, RZ, RZ, UR6 ;  /* 0x00000006ff097e24 */ /* 0x002fe2000f8e00ff */
[----:B0-----:R-:W-:-:S04]  /*0260*/  SHF.R.U32.HI R7, RZ, 0x17, R3 ;  /* 0x00000017ff077819 */ /* 0x001fc80000011603 */
[----:B------:R-:W-:-:S05]  /*0270*/  LOP3.LUT R7, R7, 0xff, RZ, 0xc0, !PT ;  /* 0x000000ff07077812 */ /* 0x000fca00078ec0ff */
[----:B------:R-:W-:-:S05]  /*0280*/  VIADD R12, R7, 0xffffffff ;  /* 0xffffffff070c7836 */ /* 0x000fca0000000000 */
[----:B------:R-:W-:-:S04]  /*0290*/  ISETP.GT.U32.AND P0, PT, R12, 0xfd, PT ;  /* 0x000000fd0c00780c */ /* 0x000fc80003f04070 */
[----:B------:R-:W-:-:S13]  /*02a0*/  ISETP.GT.U32.OR P0, PT, R11, 0xfd, P0 ;  /* 0x000000fd0b00780c */ /* 0x000fda0000704470 */
[----:B------:R-:W-:Y:S01]  /*02b0*/  @!P0 IMAD.MOV.U32 R10, RZ, RZ, RZ ;  /* 0x000000ffff0a8224 */ /* 0x000fe200078e00ff */
[----:B------:R-:W-:Y:S06]  /*02c0*/  @!P0 BRA `(.L_x_3) ;  /* 0x00000000005c8947 */ /* 0x000fec0003800000 */
[----:B------:R-:W-:Y:S02]  /*02d0*/  FSETP.GTU.FTZ.AND P1, PT, |R3|, +INF , PT ;  /* 0x7f8000000300780b */ /* 0x000fe40003f3c200 */
[----:B------:R-:W-:-:S04]  /*02e0*/  FSETP.GTU.FTZ.AND P0, PT, |R0|, +INF , PT ;  /* 0x7f8000000000780b */ /* 0x000fc80003f1c200 */
[----:B------:R-:W-:-:S13]  /*02f0*/  PLOP3.LUT P0, PT, P0, P1, PT, 0xf8, 0x8f ;  /* 0x00000000008f781c */ /* 0x000fda0000703f70 */
[----:B------:R-:W-:Y:S05]  /*0300*/  @P0 BRA `(.L_x_4) ;  /* 0x00000004004c0947 */ /* 0x000fea0003800000 */
[----:B------:R-:W-:-:S13]  /*0310*/  LOP3.LUT P0, RZ, R9, 0x7fffffff, R8, 0xc8, !PT ;  /* 0x7fffffff09ff7812 */ /* 0x000fda000780c808 */
[----:B------:R-:W-:Y:S05]  /*0320*/  @!P0 BRA `(.L_x_5) ;  /* 0x00000004003c8947 */ /* 0x000fea0003800000 */
[C---:B------:R-:W-:Y:S02]  /*0330*/  FSETP.NEU.FTZ.AND P2, PT, |R0|.reuse, +INF , PT ;  /* 0x7f8000000000780b */ /* 0x040fe40003f5d200 */
[----:B------:R-:W-:Y:S02]  /*0340*/  FSETP.NEU.FTZ.AND P1, PT, |R3|, +INF , PT ;  /* 0x7f8000000300780b */ /* 0x000fe40003f3d200 */
[----:B------:R-:W-:-:S11]  /*0350*/  FSETP.NEU.FTZ.AND P0, PT, |R0|, +INF , PT ;  /* 0x7f8000000000780b */ /* 0x000fd60003f1d200 */
[----:B------:R-:W-:Y:S05]  /*0360*/  @!P1 BRA !P2, `(.L_x_5) ;  /* 0x00000004002c9947 */ /* 0x000fea0005000000 */
[----:B------:R-:W-:-:S04]  /*0370*/  LOP3.LUT P2, RZ, R8, 0x7fffffff, RZ, 0xc0, !PT ;  /* 0x7fffffff08ff7812 */ /* 0x000fc8000784c0ff */
[----:B------:R-:W-:-:S13]  /*0380*/  PLOP3.LUT P1, PT, P1, P2, PT, 0x2f, 0xf2 ;  /* 0x0000000000f2781c */ /* 0x000fda0000f24577 */
[----:B------:R-:W-:Y:S05]  /*0390*/  @P1 BRA `(.L_x_6) ;  /* 0x0000000400181947 */ /* 0x000fea0003800000 */
[----:B------:R-:W-:-:S04]  /*03a0*/  LOP3.LUT P1, RZ, R9, 0x7fffffff, RZ, 0xc0, !PT ;  /* 0x7fffffff09ff7812 */ /* 0x000fc8000782c0ff */
[----:B------:R-:W-:-:S13]  /*03b0*/  PLOP3.LUT P0, PT, P0, P1, PT, 0x2f, 0xf2 ;  /* 0x0000000000f2781c */ /* 0x000fda0000702577 */
[----:B------:R-:W-:Y:S05]  /*03c0*/  @P0 BRA `(.L_x_7) ;  /* 0x0000000400000947 */ /* 0x000fea0003800000 */
[----:B------:R-:W-:Y:S02]  /*03d0*/  ISETP.GE.AND P0, PT, R11, RZ, PT ;  /* 0x000000ff0b00720c */ /* 0x000fe40003f06270 */
[----:B------:R-:W-:-:S11]  /*03e0*/  ISETP.GE.AND P1, PT, R12, RZ, PT ;  /* 0x000000ff0c00720c */ /* 0x000fd60003f26270 */
[----:B------:R-:W-:Y:S02]  /*03f0*/  @P0 IMAD.MOV.U32 R10, RZ, RZ, RZ ;  /* 0x000000ffff0a0224 */ /* 0x000fe400078e00ff */
[----:B------:R-:W-:Y:S01]  /*0400*/  @!P0 FFMA R8, R0, 1.84467440737095516160e+19, RZ ;  /* 0x5f80000000088823 */ /* 0x000fe200000000ff */
[----:B------:R-:W-:Y:S02]  /*0410*/  @!P0 IMAD.MOV.U32 R10, RZ, RZ, -0x40 ;  /* 0xffffffc0ff0a8424 */ /* 0x000fe400078e00ff */
[----:B------:R-:W-:Y:S02]  /*0420*/  @!P1 FFMA R9, R3, 1.84467440737095516160e+19, RZ ;  /* 0x5f80000003099823 */ /* 0x000fe400000000ff */
[----:B------:R-:W-:-:S07]  /*0430*/  @!P1 VIADD R10, R10, 0x40 ;  /* 0x000000400a0a9836 */ /* 0x000fce0000000000 */
.L_x_3:
[----:B------:R-:W-:Y:S01]  /*0440*/  LEA R0, R7, 0xc0800000, 0x17 ;  /* 0xc080000007007811 */ /* 0x000fe200078eb8ff */
[----:B------:R-:W-:Y:S01]  /*0450*/  VIADD R6, R6, 0xffffff81 ;  /* 0xffffff8106067836 */ /* 0x000fe20000000000 */
[----:B------:R-:W-:Y:S03]  /*0460*/  BSSY.RECONVERGENT B2, `(.L_x_8) ;  /* 0x0000035000027945 */ /* 0x000fe60003800200 */
[----:B------:R-:W-:Y:S01]  /*0470*/  IMAD.IADD R9, R9, 0x1, -R0 ;  /* 0x0000000109097824 */ /* 0x000fe200078e0a00 */
[C---:B------:R-:W-:Y:S01]  /*0480*/  IADD3 R7, PT, PT, R6.reuse, 0x7f, -R7 ;  /* 0x0000007f06077810 */ /* 0x040fe20007ffe807 */
[----:B------:R-:W-:Y:S02]  /*0490*/  IMAD R0, R6, -0x800000, R8 ;  /* 0xff80000006007824 */ /* 0x000fe400078e0208 */
[----:B------:R-:W0:Y:S01]  /*04a0*/  MUFU.RCP R3, R9 ;  /* 0x0000000900037308 */ /* 0x000e220000001000 */
[----:B------:R-:W-:Y:S01]  /*04b0*/  FADD.FTZ R11, -R9, -RZ ;  /* 0x800000ff090b7221 */ /* 0x000fe20000010100 */
[----:B------:R-:W-:-:S03]  /*04c0*/  IMAD.IADD R7, R7, 0x1, R10 ;  /* 0x0000000107077824 */ /* 0x000fc600078e020a */
[----:B0-----:R-:W-:-:S04]  /*04d0*/  FFMA R12, R3, R11, 1 ;  /* 0x3f800000030c7423 */ /* 0x001fc8000000000b */
[----:B------:R-:W-:-:S04]  /*04e0*/  FFMA R12, R3, R12, R3 ;  /* 0x0000000c030c7223 */ /* 0x000fc80000000003 */
[----:B------:R-:W-:-:S04]  /*04f0*/  FFMA R3, R0, R12, RZ ;  /* 0x0000000c00037223 */ /* 0x000fc800000000ff */
[----:B------:R-:W-:-:S04]  /*0500*/  FFMA R8, R11, R3, R0 ;  /* 0x000000030b087223 */ /* 0x000fc80000000000 */
[----:B------:R-:W-:-:S04]  /*0510*/  FFMA R13, R12, R8, R3 ;  /* 0x000000080c0d7223 */ /* 0x000fc80000000003 */
[----:B------:R-:W-:-:S04]  /*0520*/  FFMA R8, R11, R13, R0 ;  /* 0x0000000d0b087223 */ /* 0x000fc80000000000 */
[----:B------:R-:W-:-:S05]  /*0530*/  FFMA R0, R12, R8, R13 ;  /* 0x000000080c007223 */ /* 0x000fca000000000d */
[----:B------:R-:W-:-:S04]  /*0540*/  SHF.R.U32.HI R3, RZ, 0x17, R0 ;  /* 0x00000017ff037819 */ /* 0x000fc80000011600 */
[----:B------:R-:W-:-:S05]  /*0550*/  LOP3.LUT R3, R3, 0xff, RZ, 0xc0, !PT ;  /* 0x000000ff03037812 */ /* 0x000fca00078ec0ff */
[----:B------:R-:W-:-:S04]  /*0560*/  IMAD.IADD R9, R3, 0x1, R7 ;  /* 0x0000000103097824 */ /* 0x000fc800078e0207 */
[----:B------:R-:W-:-:S05]  /*0570*/  VIADD R3, R9, 0xffffffff ;  /* 0xffffffff09037836 */ /* 0x000fca0000000000 */
[----:B------:R-:W-:-:S13]  /*0580*/  ISETP.GE.U32.AND P0, PT, R3, 0xfe, PT ;  /* 0x000000fe0300780c */ /* 0x000fda0003f06070 */
[----:B------:R-:W-:Y:S05]  /*0590*/  @!P0 BRA `(.L_x_9) ;  /* 0x0000000000808947 */ /* 0x000fea0003800000 */
[----:B------:R-:W-:-:S13]  /*05a0*/  ISETP.GT.AND P0, PT, R9, 0xfe, PT ;  /* 0x000000fe0900780c */ /* 0x000fda0003f04270 */
[----:B------:R-:W-:Y:S05]  /*05b0*/  @P0 BRA `(.L_x_10) ;  /* 0x00000000006c0947 */ /* 0x000fea0003800000 */
[----:B------:R-:W-:-:S13]  /*05c0*/  ISETP.GE.AND P0, PT, R9, 0x1, PT ;  /* 0x000000010900780c */ /* 0x000fda0003f06270 */
[----:B------:R-:W-:Y:S05]  /*05d0*/  @P0 BRA `(.L_x_11) ;  /* 0x0000000000740947 */ /* 0x000fea0003800000 */
[----:B------:R-:W-:Y:S02]  /*05e0*/  ISETP.GE.AND P0, PT, R9, -0x18, PT ;  /* 0xffffffe80900780c */ /* 0x000fe40003f06270 */
[----:B------:R-:W-:-:S11]  /*05f0*/  LOP3.LUT R0, R0, 0x80000000, RZ, 0xc0, !PT ;  /* 0x8000000000007812 */ /* 0x000fd600078ec0ff */
[----:B------:R-:W-:Y:S05]  /*0600*/  @!P0 BRA `(.L_x_11) ;  /* 0x0000000000688947 */ /* 0x000fea0003800000 */
[CCC-:B------:R-:W-:Y:S01]  /*0610*/  FFMA.RZ R3, R12.reuse, R8.reuse, R13.reuse ;  /* 0x000000080c037223 */ /* 0x1c0fe2000000c00d */
[CCC-:B------:R-:W-:Y:S01]  /*0620*/  FFMA.RM R6, R12.reuse, R8.reuse, R13.reuse ;  /* 0x000000080c067223 */ /* 0x1c0fe2000000400d */
[C---:B------:R-:W-:Y:S02]  /*0630*/  ISETP.NE.AND P2, PT, R9.reuse, RZ, PT ;  /* 0x000000ff0900720c */ /* 0x040fe40003f45270 */
[----:B------:R-:W-:Y:S02]  /*0640*/  ISETP.NE.AND P1, PT, R9, RZ, PT ;  /* 0x000000ff0900720c */ /* 0x000fe40003f25270 */
[----:B------:R-:W-:Y:S01]  /*0650*/  LOP3.LUT R7, R3, 0x7fffff, RZ, 0xc0, !PT ;  /* 0x007fffff03077812 */ /* 0x000fe200078ec0ff */
[----:B------:R-:W-:Y:S01]  /*0660*/  FFMA.RP R3, R12, R8, R13 ;  /* 0x000000080c037223 */ /* 0x000fe2000000800d */
[----:B------:R-:W-:Y:S02]  /*0670*/  VIADD R8, R9, 0x20 ;  /* 0x0000002009087836 */ /* 0x000fe40000000000 */
[----:B------:R-:W-:Y:S01]  /*0680*/  LOP3.LUT R7, R7, 0x800000, RZ, 0xfc, !PT ;  /* 0x0080000007077812 */ /* 0x000fe200078efcff */
[----:B------:R-:W-:Y:S01]  /*0690*/  IMAD.MOV R9, RZ, RZ, -R9 ;  /* 0x000000ffff097224 */ /* 0x000fe200078e0a09 */
[----:B------:R-:W-:-:S02]  /*06a0*/  FSETP.NEU.FTZ.AND P0, PT, R3, R6, PT ;  /* 0x000000060300720b */ /* 0x000fc40003f1d000 */
[----:B------:R-:W-:Y:S02]  /*06b0*/  SHF.L.U32 R8, R7, R8, RZ ;  /* 0x0000000807087219 */ /* 0x000fe400000006ff */
[----:B------:R-:W-:Y:S02]  /*06c0*/  SEL R6, R9, RZ, P2 ;  /* 0x000000ff09067207 */ /* 0x000fe40001000000 */
[----:B------:R-:W-:Y:S02]  /*06d0*/  ISETP.NE.AND P1, PT, R8, RZ, P1 ;  /* 0x000000ff0800720c */ /* 0x000fe40000f25270 */
[----:B------:R-:W-:Y:S02]  /*06e0*/  SHF.R.U32.HI R6, RZ, R6, R7 ;  /* 0x00000006ff067219 */ /* 0x000fe40000011607 */
[----:B------:R-:W-:Y:S02]  /*06f0*/  PLOP3.LUT P0, PT, P0, P1, PT, 0xf8, 0x8f ;  /* 0x00000000008f781c */ /* 0x000fe40000703f70 */
[----:B------:R-:W-:-:S02]  /*0700*/  SHF.R.U32.HI R8, RZ, 0x1, R6 ;  /* 0x00000001ff087819 */ /* 0x000fc40000011606 */
[----:B------:R-:W-:-:S04]  /*0710*/  SEL R3, RZ, 0x1, !P0 ;  /* 0x00000001ff037807 */ /* 0x000fc80004000000 */
[----:B------:R-:W-:-:S04]  /*0720*/  LOP3.LUT R3, R3, 0x1, R8, 0xf8, !PT ;  /* 0x0000000103037812 */ /* 0x000fc800078ef808 */
[----:B------:R-:W-:-:S05]  /*0730*/  LOP3.LUT R3, R3, R6, RZ, 0xc0, !PT ;  /* 0x0000000603037212 */ /* 0x000fca00078ec0ff */
[----:B------:R-:W-:-:S05]  /*0740*/  IMAD.IADD R3, R8, 0x1, R3 ;  /* 0x0000000108037824 */ /* 0x000fca00078e0203 */
[----:B------:R-:W-:Y:S01]  /*0750*/  LOP3.LUT R0, R3, R0, RZ, 0xfc, !PT ;  /* 0x0000000003007212 */ /* 0x000fe200078efcff */
[----:B------:R-:W-:Y:S06]  /*0760*/  BRA `(.L_x_11) ;  /* 0x0000000000107947 */ /* 0x000fec0003800000 */
.L_x_10:
[----:B------:R-:W-:-:S04]  /*0770*/  LOP3.LUT R0, R0, 0x80000000, RZ, 0xc0, !PT ;  /* 0x8000000000007812 */ /* 0x000fc800078ec0ff */
[----:B------:R-:W-:Y:S01]  /*0780*/  LOP3.LUT R0, R0, 0x7f800000, RZ, 0xfc, !PT ;  /* 0x7f80000000007812 */ /* 0x000fe200078efcff */
[----:B------:R-:W-:Y:S06]  /*0790*/  BRA `(.L_x_11) ;  /* 0x0000000000047947 */ /* 0x000fec0003800000 */
.L_x_9:
[----:B------:R-:W-:-:S07]  /*07a0*/  IMAD R0, R7, 0x800000, R0 ;  /* 0x0080000007007824 */ /* 0x000fce00078e0200 */
.L_x_11:
[----:B------:R-:W-:Y:S05]  /*07b0*/  BSYNC.RECONVERGENT B2 ;  /* 0x0000000000027941 */ /* 0x000fea0003800200 */
.L_x_8:
[----:B------:R-:W-:Y:S05]  /*07c0*/  BRA `(.L_x_12) ;  /* 0x0000000000207947 */ /* 0x000fea0003800000 */
.L_x_7:
[----:B------:R-:W-:-:S04]  /*07d0*/  LOP3.LUT R0, R9, 0x80000000, R8, 0x48, !PT ;  /* 0x8000000009007812 */ /* 0x000fc800078e4808 */
[----:B------:R-:W-:Y:S01]  /*07e0*/  LOP3.LUT R0, R0, 0x7f800000, RZ, 0xfc, !PT ;  /* 0x7f80000000007812 */ /* 0x000fe200078efcff */
[----:B------:R-:W-:Y:S06]  /*07f0*/  BRA `(.L_x_12) ;  /* 0x0000000000147947 */ /* 0x000fec0003800000 */
.L_x_6:
[----:B------:R-:W-:Y:S01]  /*0800*/  LOP3.LUT R0, R9, 0x80000000, R8, 0x48, !PT ;  /* 0x8000000009007812 */ /* 0x000fe200078e4808 */
[----:B------:R-:W-:Y:S06]  /*0810*/  BRA `(.L_x_12) ;  /* 0x00000000000c7947 */ /* 0x000fec0003800000 */
.L_x_5:
[----:B------:R-:W0:Y:S01]  /*0820*/  MUFU.RSQ R0, -QNAN ;  /* 0xffc0000000007908 */ /* 0x000e220000001400 */
[----:B------:R-:W-:Y:S05]  /*0830*/  BRA `(.L_x_12) ;  /* 0x0000000000047947 */ /* 0x000fea0003800000 */
.L_x_4:
[----:B------:R-:W-:-:S07]  /*0840*/  FADD.FTZ R0, R0, R3 ;  /* 0x0000000300007221 */ /* 0x000fce0000010000 */
.L_x_12:
[----:B------:R-:W-:Y:S05]  /*0850*/  BSYNC.RECONVERGENT B1 ;  /* 0x0000000000017941 */ /* 0x000fea0003800200 */
.L_x_2:
[----:B------:R-:W-:-:S04]  /*0860*/  IMAD.MOV.U32 R3, RZ, RZ, 0x0 ;  /* 0x00000000ff037424 */ /* 0x000fc800078e00ff */
[----:B0-----:R-:W-:Y:S05]  /*0870*/  RET.REL.NODEC R2 `(_Z17kernel_scalar_divPffm) ;  /* 0xfffffff402e07950 */ /* 0x001fea0003c3ffff */
.L_x_13:
[----:B------:R-:W-:-:S00]  /*0880*/  BRA `(.L_x_13) ;  /* 0xfffffffc00fc7947 */ /* 0x000fc0000383ffff */
[----:B------:R-:W-:-:S00]  /*0890*/  NOP ;  /* 0x0000000000007918 */ /* 0x000fc00000000000 */
        /* <DEDUP_REMOVED lines=14> */
.L_x_34:


//--------------------- .text._Z17kernel_scalar_mulPffm --------------------------
	.section	.text._Z17kernel_scalar_mulPffm,"ax",@progbits
	.align	128
        .global         _Z17kernel_scalar_mulPffm
        .type           _Z17kernel_scalar_mulPffm,@function
        .size           _Z17kernel_scalar_mulPffm,(.L_x_37 - _Z17kernel_scalar_mulPffm)
        .other          _Z17kernel_scalar_mulPffm,@"STO_CUDA_ENTRY STV_DEFAULT"
_Z17kernel_scalar_mulPffm:
.text._Z17kernel_scalar_mulPffm:
        /* <DEDUP_REMOVED lines=10> */
[----:B------:R-:W1:Y:S01]  /*00a0*/  LDCU.64 UR4, c[0x0][0x358] ;  /* 0x00006b00ff0477ac */ /* 0x000e620008000a00 */
[C---:B0-----:R-:W-:Y:S01]  /*00b0*/  LEA R2, P0, R0.reuse, UR6, 0x2 ;  /* 0x0000000600027c11 */ /* 0x041fe2000f8010ff */
[----:B------:R-:W0:Y:S03]  /*00c0*/  LDCU UR6, c[0x0][0x388] ;  /* 0x00007100ff0677ac */ /* 0x000e260008000800 */
[----:B------:R-:W-:-:S05]  /*00d0*/  LEA.HI.X R3, R0, UR7, RZ, 0x2, P0 ;  /* 0x0000000700037c11 */ /* 0x000fca00080f14ff */
[----:B-1----:R-:W0:Y:S02]  /*00e0*/  LDG.E R0, desc[UR4][R2.64] ;  /* 0x0000000402007981 */ /* 0x002e24000c1e1900 */
[----:B0-----:R-:W-:-:S05]  /*00f0*/  FMUL R5, R0, UR6 ;  /* 0x0000000600057c20 */ /* 0x001fca0008400000 */
[----:B------:R-:W-:Y:S01]  /*0100*/  STG.E desc[UR4][R2.64], R5 ;  /* 0x0000000502007986 */ /* 0x000fe2000c101904 */
[----:B------:R-:W-:Y:S05]  /*0110*/  EXIT ;  /* 0x000000000000794d */ /* 0x000fea0003800000 */
.L_x_14:
        /* <DEDUP_REMOVED lines=14> */
.L_x_37:


//--------------------- .text._Z17kernel_scalar_subPffm --------------------------
	.section	.text._Z17kernel_scalar_subPffm,"ax",@progbits
	.align	128
        .global         _Z17kernel_scalar_subPffm
        .type           _Z17kernel_scalar_subPffm,@function
        .size           _Z17kernel_scalar_subPffm,(.L_x_38 - _Z17kernel_scalar_subPffm)
        .other          _Z17kernel_scalar_subPffm,@"STO_CUDA_ENTRY STV_DEFAULT"
_Z17kernel_scalar_subPffm:
.text._Z17kernel_scalar_subPffm:
        /* <DEDUP_REMOVED lines=15> */
[----:B0-----:R-:W-:-:S05]  /*00f0*/  FADD R5, R0, -UR6 ;  /* 0x8000000600057e21 */ /* 0x001fca0008000000 */
[----:B------:R-:W-:Y:S01]  /*0100*/  STG.E desc[UR4][R2.64], R5 ;  /* 0x0000000502007986 */ /* 0x000fe2000c101904 */
[----:B------:R-:W-:Y:S05]  /*0110*/  EXIT ;  /* 0x000000000000794d */ /* 0x000fea0003800000 */
.L_x_15:
        /* <DEDUP_REMOVED lines=14> */
.L_x_38:


//--------------------- .text._Z17kernel_scalar_addPffm --------------------------
	.section	.text._Z17kernel_scalar_addPffm,"ax",@progbits
	.align	128
        .global         _Z17kernel_scalar_addPffm
        .type           _Z17kernel_scalar_addPffm,@function
        .size           _Z17kernel_scalar_addPffm,(.L_x_39 - _Z17kernel_scalar_addPffm)
        .other          _Z17kernel_scalar_addPffm,@"STO_CUDA_ENTRY STV_DEFAULT"
_Z17kernel_scalar_addPffm:
.text._Z17kernel_scalar_addPffm:
        /* <DEDUP_REMOVED lines=15> */
[----:B0-----:R-:W-:-:S05]  /*00f0*/  FADD R5, R0, UR6 ;  /* 0x0000000600057e21 */ /* 0x001fca0008000000 */
[----:B------:R-:W-:Y:S01]  /*0100*/  STG.E desc[UR4][R2.64], R5 ;  /* 0x0000000502007986 */ /* 0x000fe2000c101904 */
[----:B------:R-:W-:Y:S05]  /*0110*/  EXIT ;  /* 0x000000000000794d */ /* 0x000fea0003800000 */
.L_x_16:
        /* <DEDUP_REMOVED lines=14> */
.L_x_39:


//--------------------- .text._Z10kernel_absPfm   --------------------------
	.section	.text._Z10kernel_absPfm,"ax",@progbits
	.align	128
        .global         _Z10kernel_absPfm
        .type           _Z10kernel_absPfm,@function
        .size           _Z10kernel_absPfm,(.L_x_40 - _Z10kernel_absPfm)
        .other          _Z10kernel_absPfm,@"STO_CUDA_ENTRY STV_DEFAULT"
_Z10kernel_absPfm:
.text._Z10kernel_absPfm:
        /* <DEDUP_REMOVED lines=11> */
[----:B0-----:R-:W-:-:S04]  /*00b0*/  LEA R2, P0, R0, UR6, 0x2 ;  /* 0x0000000600027c11 */ /* 0x001fc8000f8010ff */
[----:B------:R-:W-:-:S05]  /*00c0*/  LEA.HI.X R3, R0, UR7, RZ, 0x2, P0 ;  /* 0x0000000700037c11 */ /* 0x000fca00080f14ff */
[----:B-1----:R-:W2:Y:S02]  /*00d0*/  LDG.E R0, desc[UR4][R2.64] ;  /* 0x0000000402007981 */ /* 0x002ea4000c1e1900 */
[----:B--2---:R-:W-:-:S05]  /*00e0*/  FADD R5, |R0|, -RZ ;  /* 0x800000ff00057221 */ /* 0x004fca0000000200 */
[----:B------:R-:W-:Y:S01]  /*00f0*/  STG.E desc[UR4][R2.64], R5 ;  /* 0x0000000502007986 */ /* 0x000fe2000c101904 */
[----:B------:R-:W-:Y:S05]  /*0100*/  EXIT ;  /* 0x000000000000794d */ /* 0x000fea0003800000 */
.L_x_17:
        /* <DEDUP_REMOVED lines=15> */
.L_x_40:


//--------------------- .text._Z10kernel_expPfm   --------------------------
	.section	.text._Z10kernel_expPfm,"ax",@progbits
	.align	128
        .global         _Z10kernel_expPfm
        .type           _Z10kernel_expPfm,@function
        .size           _Z10kernel_expPfm,(.L_x_41 - _Z10kernel_expPfm)
        .other          _Z10kernel_expPfm,@"STO_CUDA_ENTRY STV_DEFAULT"
_Z10kernel_expPfm:
.text._Z10kernel_expPfm:
        /* <DEDUP_REMOVED lines=13> */
[----:B-1----:R-:W2:Y:S01]  /*00d0*/  LDG.E R0, desc[UR4][R2.64] ;  /* 0x0000000402007981 */ /* 0x002ea2000c1e1900 */
[----:B------:R-:W-:Y:S01]  /*00e0*/  HFMA2 R5, -RZ, RZ, 0.96630859375, -0.0022525787353515625 ;  /* 0x3bbb989dff057431 */ /* 0x000fe200000001ff */
[----:B------:R-:W-:-:S04]  /*00f0*/  MOV R7, 0x437c0000 ;  /* 0x437c000000077802 */ /* 0x000fc80000000f00 */
[----:B--2---:R-:W-:-:S04]  /*0100*/  FFMA.SAT R4, R0, R5, 0.5 ;  /* 0x3f00000000047423 */ /* 0x004fc80000002005 */
[----:B------:R-:W-:-:S04]  /*0110*/  FFMA.RM R4, R4, R7, 12582913 ;  /* 0x4b40000104047423 */ /* 0x000fc80000004007 */
[C---:B------:R-:W-:Y:S01]  /*0120*/  FADD R5, R4.reuse, -12583039 ;  /* 0xcb40007f04057421 */ /* 0x040fe20000000000 */
[----:B------:R-:W-:-:S03]  /*0130*/  SHF.L.U32 R4, R4, 0x17, RZ ;  /* 0x0000001704047819 */ /* 0x000fc600000006ff */
[----:B------:R-:W-:-:S04]  /*0140*/  FFMA R5, R0, 1.4426950216293334961, -R5 ;  /* 0x3fb8aa3b00057823 */ /* 0x000fc80000000805 */
[----:B------:R-:W-:-:S06]  /*0150*/  FFMA R5, R0, 1.925963033500011079e-08, R5 ;  /* 0x32a5706000057823 */ /* 0x000fcc0000000005 */
[----:B------:R-:W0:Y:S02]  /*0160*/  MUFU.EX2 R5, R5 ;  /* 0x0000000500057308 */ /* 0x000e240000000800 */
[----:B0-----:R-:W-:-:S05]  /*0170*/  FMUL R7, R4, R5 ;  /* 0x0000000504077220 */ /* 0x001fca0000400000 */
[----:B------:R-:W-:Y:S01]  /*0180*/  STG.E desc[UR4][R2.64], R7 ;  /* 0x0000000702007986 */ /* 0x000fe2000c101904 */
[----:B------:R-:W-:Y:S05]  /*0190*/  EXIT ;  /* 0x000000000000794d */ /* 0x000fea0003800000 */
.L_x_18:
        /* <DEDUP_REMOVED lines=14> */
.L_x_41:


//--------------------- .text._Z11kernel_tanhPfm  --------------------------
	.section	.text._Z11kernel_tanhPfm,"ax",@progbits
	.align	128
        .global         _Z11kernel_tanhPfm
        .type           _Z11kernel_tanhPfm,@function
        .size           _Z11kernel_tanhPfm,(.L_x_42 - _Z11kernel_tanhPfm)
        .other          _Z11kernel_tanhPfm,@"STO_CUDA_ENTRY STV_DEFAULT"
_Z11kernel_tanhPfm:
.text._Z11kernel_tanhPfm:
        /* <DEDUP_REMOVED lines=14> */
[----:B------:R-:W-:Y:S01]  /*00e0*/  HFMA2 R8, -RZ, RZ, 1.125, -9232 ;  /* 0x3c80f082ff087431 */ /* 0x000fe200000001ff */
[----:B------:R-:W-:Y:S01]  /*00f0*/  MOV R6, 0x3f800000 ;  /* 0x3f80000000067802 */ /* 0x000fe20000000f00 */
[C---:B--2---:R-:W-:Y:S01]  /*0100*/  FMUL R0, |R4|.reuse, 2.8853900432586669922 ;  /* 0x4038aa3b04007820 */ /* 0x044fe20000400200 */
[C---:B------:R-:W-:Y:S01]  /*0110*/  FMUL R9, R4.reuse, R4 ;  /* 0x0000000404097220 */ /* 0x040fe20000400000 */
[C---:B------:R-:W-:Y:S02]  /*0120*/  FSETP.GE.AND P1, PT, |R4|.reuse, 0.60000002384185791016, PT ;  /* 0x3f19999a0400780b */ /* 0x040fe40003f26200 */
[----:B------:R-:W-:Y:S01]  /*0130*/  FSETP.GE.AND P0, PT, |R4|, 9.010913848876953125, PT ;  /* 0x41102cb40400780b */ /* 0x000fe20003f06200 */
[C---:B------:R-:W-:Y:S01]  /*0140*/  FFMA R8, R9.reuse, R8, -0.052303962409496307373 ;  /* 0xbd563cae09087423 */ /* 0x040fe20000000008 */
[----:B------:R-:W0:Y:S03]  /*0150*/  MUFU.EX2 R0, R0 ;  /* 0x0000000000007308 */ /* 0x000e260000000800 */
[----:B------:R-:W-:Y:S01]  /*0160*/  FFMA R8, R9, R8, 0.1331529766321182251 ;  /* 0x3e08594109087423 */ /* 0x000fe20000000008 */
[----:B0-----:R-:W-:-:S03]  /*0170*/  FADD R5, R0, 1 ;  /* 0x3f80000000057421 */ /* 0x001fc60000000000 */
[----:B------:R-:W-:-:S04]  /*0180*/  FFMA R0, R9, R8, -0.33332768082618713379 ;  /* 0xbeaaa9ed09007423 */ /* 0x000fc80000000008 */
[----:B------:R-:W-:Y:S01]  /*0190*/  FFMA R9, R9, R0, RZ ;  /* 0x0000000009097223 */ /* 0x000fe200000000ff */
[----:B------:R-:W0:Y:S02]  /*01a0*/  MUFU.RCP R5, R5 ;  /* 0x0000000500057308 */ /* 0x000e240000001000 */
[----:B0-----:R-:W-:-:S05]  /*01b0*/  FFMA R6, R5, -2, R6 ;  /* 0xc000000005067823 */ /* 0x001fca0000000006 */
[----:B------:R-:W-:-:S04]  /*01c0*/  FSEL R7, R6, 1, !P0 ;  /* 0x3f80000006077808 */ /* 0x000fc80004000000 */
[--C-:B------:R-:W-:Y:S01]  /*01d0*/  LOP3.LUT R7, R7, 0x80000000, R4.reuse, 0xb8, !PT ;  /* 0x8000000007077812 */ /* 0x100fe200078eb804 */
[----:B------:R-:W-:-:S05]  /*01e0*/  @!P1 FFMA R7, R4, R9, R4 ;  /* 0x0000000904079223 */ /* 0x000fca0000000004 */
[----:B------:R-:W-:Y:S01]  /*01f0*/  STG.E desc[UR4][R2.64], R7 ;  /* 0x0000000702007986 */ /* 0x000fe2000c101904 */
[----:B------:R-:W-:Y:S05]  /*0200*/  EXIT ;  /* 0x000000000000794d */ /* 0x000fea0003800000 */
.L_x_19:
        /* <DEDUP_REMOVED lines=15> */
.L_x_42:


//--------------------- .text._Z14kernel_sigmoidPfm --------------------------
	.section	.text._Z14kernel_sigmoidPfm,"ax",@progbits
	.align	128
        .global         _Z14kernel_sigmoidPfm
        .type           _Z14kernel_sigmoidPfm,@function
        .size           _Z14kernel_sigmoidPfm,(.L_x_35 - _Z14kernel_sigmoidPfm)
        .other          _Z14kernel_sigmoidPfm,@"STO_CUDA_ENTRY STV_DEFAULT"
_Z14kernel_sigmoidPfm:
.text._Z14kernel_sigmoidPfm:
        /* <DEDUP_REMOVED lines=14> */
[----:B------:R-:W-:Y:S01]  /*00e0*/  IMAD.MOV.U32 R3, RZ, RZ, 0x3bbb989d ;  /* 0x3bbb989dff037424 */ /* 0x000fe200078e00ff */
[----:B------:R-:W-:Y:S01]  /*00f0*/  BSSY.RECONVERGENT B0, `(.L_x_20) ;  /* 0x0000015000007945 */ /* 0x000fe20003800200 */
[----:B------:R-:W-:Y:S02]  /*0100*/  IMAD.MOV.U32 R7, RZ, RZ, 0x437c0000 ;  /* 0x437c0000ff077424 */ /* 0x000fe400078e00ff */
[----:B--2---:R-:W-:-:S04]  /*0110*/  FFMA.SAT R2, R0, -R3, 0.5 ;  /* 0x3f00000000027423 */ /* 0x004fc80000002803 */
[----:B------:R-:W-:-:S04]  /*0120*/  FFMA.RM R2, R2, R7, 12582913 ;  /* 0x4b40000102027423 */ /* 0x000fc80000004007 */
[C---:B------:R-:W-:Y:S01]  /*0130*/  FADD R3, R2.reuse, -12583039 ;  /* 0xcb40007f02037421 */ /* 0x040fe20000000000 */
[----:B------:R-:W-:-:S03]  /*0140*/  IMAD.SHL.U32 R2, R2, 0x800000, RZ ;  /* 0x0080000002027824 */ /* 0x000fc600078e00ff */
[----:B------:R-:W-:-:S04]  /*0150*/  FFMA R3, R0, -1.4426950216293334961, -R3 ;  /* 0xbfb8aa3b00037823 */ /* 0x000fc80000000803 */
[----:B------:R-:W-:-:S06]  /*0160*/  FFMA R3, R0, -1.925963033500011079e-08, R3 ;  /* 0xb2a5706000037823 */ /* 0x000fcc0000000003 */
[----:B------:R-:W0:Y:S02]  /*0170*/  MUFU.EX2 R3, R3 ;  /* 0x0000000300037308 */ /* 0x000e240000000800 */
[----:B0-----:R-:W-:-:S04]  /*0180*/  FFMA R0, R2, R3, 1 ;  /* 0x3f80000002007423 */ /* 0x001fc80000000003 */
[----:B------:R-:W-:-:S05]  /*0190*/  VIADD R2, R0, 0x1800000 ;  /* 0x0180000000027836 */ /* 0x000fca0000000000 */
[----:B------:R-:W-:-:S04]  /*01a0*/  LOP3.LUT R2, R2, 0x7f800000, RZ, 0xc0, !PT ;  /* 0x7f80000002027812 */ /* 0x000fc800078ec0ff */
[----:B------:R-:W-:-:S13]  /*01b0*/  ISETP.GT.U32.AND P0, PT, R2, 0x1ffffff, PT ;  /* 0x01ffffff0200780c */ /* 0x000fda0003f04070 */
[----:B------:R-:W-:Y:S05]  /*01c0*/  @P0 BRA `(.L_x_21) ;  /* 0x00000000000c0947 */ /* 0x000fea0003800000 */
[----:B------:R-:W-:-:S07]  /*01d0*/  MOV R6, 0x1f0 ;  /* 0x000001f000067802 */ /* 0x000fce0000000f00 */
[----:B------:R-:W-:Y:S05]  /*01e0*/  CALL.REL.NOINC `($__internal_1_$__cuda_sm20_rcp_rn_f32_slowpath) ;  /* 0x0000000000207944 */ /* 0x000fea0003c00000 */
[----:B------:R-:W-:Y:S05]  /*01f0*/  BRA `(.L_x_22) ;  /* 0x0000000000107947 */ /* 0x000fea0003800000 */
.L_x_21:
[----:B------:R-:W0:Y:S02]  /*0200*/  MUFU.RCP R3, R0 ;  /* 0x0000000000037308 */ /* 0x000e240000001000 */
[----:B0-----:R-:W-:-:S04]  /*0210*/  FFMA R2, R0, R3, -1 ;  /* 0xbf80000000027423 */ /* 0x001fc80000000003 */
[----:B------:R-:W-:-:S04]  /*0220*/  FADD.FTZ R2, -R2, -RZ ;  /* 0x800000ff02027221 */ /* 0x000fc80000010100 */
[----:B------:R-:W-:-:S07]  /*0230*/  FFMA R3, R3, R2, R3 ;  /* 0x0000000203037223 */ /* 0x000fce0000000003 */
.L_x_22:
[----:B------:R-:W-:Y:S05]  /*0240*/  BSYNC.RECONVERGENT B0 ;  /* 0x0000000000007941 */ /* 0x000fea0003800200 */
.L_x_20:
[----:B------:R-:W-:Y:S01]  /*0250*/  STG.E desc[UR4][R4.64], R3 ;  /* 0x0000000304007986 */ /* 0x000fe2000c101904 */
[----:B------:R-:W-:Y:S05]  /*0260*/  EXIT ;  /* 0x000000000000794d */ /* 0x000fea0003800000 */
        .weak           $__internal_1_$__cuda_sm20_rcp_rn_f32_slowpath
        .type           $__internal_1_$__cuda_sm20_rcp_rn_f32_slowpath,@function
        .size           $__internal_1_$__cuda_sm20_rcp_rn_f32_slowpath,(.L_x_35 - $__internal_1_$__cuda_sm20_rcp_rn_f32_slowpath)
$__internal_1_$__cuda_sm20_rcp_rn_f32_slowpath:
[----:B------:R-:W-:Y:S01]  /*0270*/  SHF.L.U32 R2, R0, 0x1, RZ ;  /* 0x0000000100027819 */ /* 0x000fe200000006ff */
[----:B------:R-:W-:Y:S03]  /*0280*/  BSSY.RECONVERGENT B1, `(.L_x_23) ;  /* 0x0000030000017945 */ /* 0x000fe60003800200 */
[----:B------:R-:W-:-:S04]  /*0290*/  SHF.R.U32.HI R2, RZ, 0x18, R2 ;  /* 0x00000018ff027819 */ /* 0x000fc80000011602 */
[----:B------:R-:W-:-:S13]  /*02a0*/  ISETP.NE.U32.AND P0, PT, R2, RZ, PT ;  /* 0x000000ff0200720c */ /* 0x000fda0003f05070 */
[----:B------:R-:W-:Y:S05]  /*02b0*/  @P0 BRA `(.L_x_24) ;  /* 0x0000000000280947 */ /* 0x000fea0003800000 */
[----:B------:R-:W-:-:S05]  /*02c0*/  IMAD.SHL.U32 R2, R0, 0x2, RZ ;  /* 0x0000000200027824 */ /* 0x000fca00078e00ff */
[----:B------:R-:W-:-:S13]  /*02d0*/  ISETP.NE.AND P0, PT, R2, RZ, PT ;  /* 0x000000ff0200720c */ /* 0x000fda0003f05270 */
[----:B------:R-:W-:Y:S01]  /*02e0*/  @P0 FFMA R7, R0, 1.84467440737095516160e+19, RZ ;  /* 0x5f80000000070823 */ /* 0x000fe200000000ff */
[----:B------:R-:W-:Y:S08]  /*02f0*/  @!P0 MUFU.RCP R3, R0 ;  /* 0x0000000000038308 */ /* 0x000ff00000001000 */
[----:B------:R-:W0:Y:S02]  /*0300*/  @P0 MUFU.RCP R2, R7 ;  /* 0x0000000700020308 */ /* 0x000e240000001000 */
[----:B0-----:R-:W-:-:S04]  /*0310*/  @P0 FFMA R8, R7, R2, -1 ;  /* 0xbf80000007080423 */ /* 0x001fc80000000002 */
[----:B------:R-:W-:-:S04]  /*0320*/  @P0 FADD.FTZ R9, -R8, -RZ ;  /* 0x800000ff08090221 */ /* 0x000fc80000010100 */
[----:B------:R-:W-:-:S04]  /*0330*/  @P0 FFMA R2, R2, R9, R2 ;  /* 0x0000000902020223 */ /* 0x000fc80000000002 */
[----:B------:R-:W-:Y:S01]  /*0340*/  @P0 FFMA R3, R2, 1.84467440737095516160e+19, RZ ;  /* 0x5f80000002030823 */ /* 0x000fe200000000ff */
[----:B------:R-:W-:Y:S06]  /*0350*/  BRA `(.L_x_25) ;  /* 0x0000000000887947 */ /* 0x000fec0003800000 */
.L_x_24:
[----:B------:R-:W-:-:S05]  /*0360*/  VIADD R3, R2, 0xffffff03 ;  /* 0xffffff0302037836 */ /* 0x000fca0000000000 */
[----:B------:R-:W-:-:S13]  /*0370*/  ISETP.GT.U32.AND P0, PT, R3, 0x1, PT ;  /* 0x000000010300780c */ /* 0x000fda0003f04070 */
[----:B------:R-:W-:Y:S05]  /*0380*/  @P0 BRA `(.L_x_26) ;  /* 0x0000000000780947 */ /* 0x000fea0003800000 */
[----:B------:R-:W-:Y:S01]  /*0390*/  LOP3.LUT R7, R0, 0x7fffff, RZ, 0xc0, !PT ;  /* 0x007fffff00077812 */ /* 0x000fe200078ec0ff */
[----:B------:R-:W-:-:S03]  /*03a0*/  IMAD.MOV.U32 R12, RZ, RZ, 0x3 ;  /* 0x00000003ff0c7424 */ /* 0x000fc600078e00ff */
[----:B------:R-:W-:Y:S02]  /*03b0*/  LOP3.LUT R7, R7, 0x3f800000, RZ, 0xfc, !PT ;  /* 0x3f80000007077812 */ /* 0x000fe400078efcff */
[----:B------:R-:W-:Y:S02]  /*03c0*/  SHF.L.U32 R11, R12, R3, RZ ;  /* 0x000000030c0b7219 */ /* 0x000fe400000006ff */
[----:B------:R-:W0:Y:S02]  /*03d0*/  MUFU.RCP R8, R7 ;  /* 0x0000000700087308 */ /* 0x000e240000001000 */
[----:B0-----:R-:W-:-:S04]  /*03e0*/  FFMA R9, R7, R8, -1 ;  /* 0xbf80000007097423 */ /* 0x001fc80000000008 */
[----:B------:R-:W-:-:S04]  /*03f0*/  FADD.FTZ R9, -R9, -RZ ;  /* 0x800000ff09097221 */ /* 0x000fc80000010100 */
[CCC-:B------:R-:W-:Y:S01]  /*0400*/  FFMA.RM R10, R8.reuse, R9.reuse, R8.reuse ;  /* 0x00000009080a7223 */ /* 0x1c0fe20000004008 */
[----:B------:R-:W-:-:S04]  /*0410*/  FFMA.RP R9, R8, R9, R8 ;  /* 0x0000000908097223 */ /* 0x000fc80000008008 */
[C---:B------:R-:W-:Y:S02]  /*0420*/  LOP3.LUT R8, R10.reuse, 0x7fffff, RZ, 0xc0, !PT ;  /* 0x007fffff0a087812 */ /* 0x040fe400078ec0ff */
[----:B------:R-:W-:Y:S02]  /*0430*/  FSETP.NEU.FTZ.AND P0, PT, R10, R9, PT ;  /* 0x000000090a00720b */ /* 0x000fe40003f1d000 */
[----:B------:R-:W-:Y:S02]  /*0440*/  LOP3.LUT R8, R8, 0x800000, RZ, 0xfc, !PT ;  /* 0x0080000008087812 */ /* 0x000fe400078efcff */
[----:B------:R-:W-:Y:S02]  /*0450*/  SEL R9, RZ, 0xffffffff, !P0 ;  /* 0xffffffffff097807 */ /* 0x000fe40004000000 */
[----:B------:R-:W-:Y:S02]  /*0460*/  LOP3.LUT R10, R11, R8, RZ, 0xc0, !PT ;  /* 0x000000080b0a7212 */ /* 0x000fe400078ec0ff */
[----:B------:R-:W-:-:S02]  /*0470*/  IADD3 R9, PT, PT, -R9, RZ, RZ ;  /* 0x000000ff09097210 */ /* 0x000fc40007ffe1ff */
[-C--:B------:R-:W-:Y:S02]  /*0480*/  SHF.R.U32.HI R10, RZ, R3.reuse, R10 ;  /* 0x00000003ff0a7219 */ /* 0x080fe4000001160a */
[----:B------:R-:W-:Y:S02]  /*0490*/  LOP3.LUT P1, RZ, R9, R3, R8, 0xf8, !PT ;  /* 0x0000000309ff7212 */ /* 0x000fe4000782f808 */
[C---:B------:R-:W-:Y:S02]  /*04a0*/  LOP3.LUT P0, RZ, R10.reuse, 0x1, RZ, 0xc0, !PT ;  /* 0x000000010aff7812 */ /* 0x040fe4000780c0ff */
[----:B------:R-:W-:-:S04]  /*04b0*/  LOP3.LUT P2, RZ, R10, 0x2, RZ, 0xc0, !PT ;  /* 0x000000020aff7812 */ /* 0x000fc8000784c0ff */
[----:B------:R-:W-:Y:S02]  /*04c0*/  PLOP3.LUT P0, PT, P0, P1, P2, 0xe0, 0x0 ;  /* 0x000000000000781c */ /* 0x000fe40000703c20 */
[----:B------:R-:W-:Y:S02]  /*04d0*/  LOP3.LUT P1, RZ, R0, 0x7fffff, RZ, 0xc0, !PT ;  /* 0x007fffff00ff7812 */ /* 0x000fe4000782c0ff */
[----:B------:R-:W-:-:S05]  /*04e0*/  SEL R3, RZ, 0x1, !P0 ;  /* 0x00000001ff037807 */ /* 0x000fca0004000000 */
[----:B------:R-:W-:-:S05]  /*04f0*/  IMAD.MOV R3, RZ, RZ, -R3 ;  /* 0x000000ffff037224 */ /* 0x000fca00078e0a03 */
[----:B------:R-:W-:Y:S01]  /*0500*/  ISETP.GE.AND P0, PT, R3, RZ, PT ;  /* 0x000000ff0300720c */ /* 0x000fe20003f06270 */
[----:B------:R-:W-:-:S05]  /*0510*/  VIADD R3, R2, 0xffffff04 ;  /* 0xffffff0402037836 */ /* 0x000fca0000000000 */
[----:B------:R-:W-:-:S07]  /*0520*/  SHF.R.U32.HI R3, RZ, R3, R8 ;  /* 0x00000003ff037219 */ /* 0x000fce0000011608 */
[----:B------:R-:W-:-:S05]  /*0530*/  @!P0 VIADD R3, R3, 0x1 ;  /* 0x0000000103038836 */ /* 0x000fca0000000000 */
[----:B------:R-:W-:-:S04]  /*0540*/  @!P1 SHF.L.U32 R3, R3, 0x1, RZ ;  /* 0x0000000103039819 */ /* 0x000fc800000006ff */
[----:B------:R-:W-:Y:S01]  /*0550*/  LOP3.LUT R3, R3, 0x80000000, R0, 0xf8, !PT ;  /* 0x8000000003037812 */ /* 0x000fe200078ef800 */
[----:B------:R-:W-:Y:S06]  /*0560*/  BRA `(.L_x_25) ;  /* 0x0000000000047947 */ /* 0x000fec0003800000 */
.L_x_26:
[----:B------:R0:W1:Y:S02]  /*0570*/  MUFU.RCP R3, R0 ;  /* 0x0000000000037308 */ /* 0x0000640000001000 */
.L_x_25:
[----:B------:R-:W-:Y:S05]  /*0580*/  BSYNC.RECONVERGENT B1 ;  /* 0x0000000000017941 */ /* 0x000fea0003800200 */
.L_x_23:
[----:B------:R-:W-:-:S04]  /*0590*/  IMAD.MOV.U32 R7, RZ, RZ, 0x0 ;  /* 0x00000000ff077424 */ /* 0x000fc800078e00ff */
[----:B01----:R-:W-:Y:S05]  /*05a0*/  RET.REL.NODEC R6 `(_Z14kernel_sigmoidPfm) ;  /* 0xfffffff806947950 */ /* 0x003fea0003c3ffff */
.L_x_27:
        /* <DEDUP_REMOVED lines=13> */
.L_x_35:


//--------------------- .text._Z28kernel_leaky_relu_derivativePffm --------------------------
	.section	.text._Z28kernel_leaky_relu_derivativePffm,"ax",@progbits
	.align	128
        .global         _Z28kernel_leaky_relu_derivativePffm
        .type           _Z28kernel_leaky_relu_derivativePffm,@function
        .size           _Z28kernel_leaky_relu_derivativePffm,(.L_x_44 - _Z28kernel_leaky_relu_derivativePffm)
        .other          _Z28kernel_leaky_relu_derivativePffm,@"STO_CUDA_ENTRY STV_DEFAULT"
_Z28kernel_leaky_relu_derivativePffm:
.text._Z28kernel_leaky_relu_derivativePffm:
        /* <DEDUP_REMOVED lines=14> */
[----:B--2---:R-:W2:Y:S02]  /*00e0*/  LDG.E R0, desc[UR4][R2.64] ;  /* 0x0000000402007981 */ /* 0x004ea4000c1e1900 */
[----:B--2---:R-:W-:-:S04]  /*00f0*/  FSETP.GT.AND P0, PT, R0, RZ, PT ;  /* 0x000000ff0000720b */ /* 0x004fc80003f04000 */
[----:B-1----:R-:W-:-:S05]  /*0100*/  FSEL R5, R5, 1, !P0 ;  /* 0x3f80000005057808 */ /* 0x002fca0004000000 */
[----:B------:R-:W-:Y:S01]  /*0110*/  STG.E desc[UR4][R2.64], R5 ;  /* 0x0000000502007986 */ /* 0x000fe2000c101904 */
[----:B------:R-:W-:Y:S05]  /*0120*/  EXIT ;  /* 0x000000000000794d */ /* 0x000fea0003800000 */
.L_x_28:
        /* <DEDUP_REMOVED lines=13> */
.L_x_44:


//--------------------- .text._Z17kernel_leaky_reluPffm --------------------------
	.section	.text._Z17kernel_leaky_reluPffm,"ax",@progbits
	.align	128
        .global         _Z17kernel_leaky_reluPffm
        .type           _Z17kernel_leaky_reluPffm,@function
        .size           _Z17kernel_leaky_reluPffm,(.L_x_45 - _Z17kernel_leaky_reluPffm)
        .other          _Z17kernel_leaky_reluPffm,@"STO_CUDA_ENTRY STV_DEFAULT"
_Z17kernel_leaky_reluPffm:
.text._Z17kernel_leaky_reluPffm:
        /* <DEDUP_REMOVED lines=14> */
[----:B-1----:R-:W2:Y:S02]  /*00e0*/  LDG.E R5, desc[UR4][R2.64] ;  /* 0x0000000402057981 */ /* 0x002ea4000c1e1900 */
[----:B--2---:R-:W-:-:S13]  /*00f0*/  FSETP.GT.AND P0, PT, R5, RZ, PT ;  /* 0x000000ff0500720b */ /* 0x004fda0003f04000 */
[----:B0-----:R-:W-:-:S05]  /*0100*/  @!P0 FMUL R5, R5, UR6 ;  /* 0x0000000605058c20 */ /* 0x001fca0008400000 */
[----:B------:R-:W-:Y:S01]  /*0110*/  STG.E desc[UR4][R2.64], R5 ;  /* 0x0000000502007986 */ /* 0x000fe2000c101904 */
[----:B------:R-:W-:Y:S05]  /*0120*/  EXIT ;  /* 0x000000000000794d */ /* 0x000fea0003800000 */
.L_x_29:
        /* <DEDUP_REMOVED lines=13> */
.L_x_45:


//--------------------- .text._Z11kernel_reluPfm  --------------------------
	.section	.text._Z11kernel_reluPfm,"ax",@progbits
	.align	128
        .global         _Z11kernel_reluPfm
        .type           _Z11kernel_reluPfm,@function
        .size           _Z11kernel_reluPfm,(.L_x_46 - _Z11kernel_reluPfm)
        .other          _Z11kernel_reluPfm,@"STO_CUDA_ENTRY STV_DEFAULT"
_Z11kernel_reluPfm:
.text._Z11kernel_reluPfm:
        /* <DEDUP_REMOVED lines=14> */
[----:B--2---:R-:W-:-:S05]  /*00e0*/  FMNMX R5, RZ, R0, !PT ;  /* 0x00000000ff057209 */ /* 0x004fca0007800000 */
[----:B------:R-:W-:Y:S01]  /*00f0*/  STG.E desc[UR4][R2.64], R5 ;  /* 0x0000000502007986 */ /* 0x000fe2000c101904 */
[----:B------:R-:W-:Y:S05]  /*0100*/  EXIT ;  /* 0x000000000000794d */ /* 0x000fea0003800000 */
.L_x_30:
        /* <DEDUP_REMOVED lines=15> */
.L_x_46:


//--------------------- .text._Z10kernel_mulPfPKfm --------------------------
	.section	.text._Z10kernel_mulPfPKfm,"ax",@progbits
	.align	128
        .global         _Z10kernel_mulPfPKfm
        .type           _Z10kernel_mulPfPKfm,@function
        .size           _Z10kernel_mulPfPKfm,(.L_x_47 - _Z10kernel_mulPfPKfm)
        .other          _Z10kernel_mulPfPKfm,@"STO_CUDA_ENTRY STV_DEFAULT"
_Z10kernel_mulPfPKfm:
.text._Z10kernel_mulPfPKfm:
        /* <DEDUP_REMOVED lines=9> */
[----:B------:R-:W0:Y:S01]  /*0090*/  LDCU.128 UR8, c[0x0][0x380] ;  /* 0x00007000ff0877ac */ /* 0x000e220008000c00 */
[----:B------:R-:W-:Y:S01]  /*00a0*/  IMAD.SHL.U32 R2, R0, 0x4, RZ ;  /* 0x0000000400027824 */ /* 0x000fe200078e00ff */
[----:B------:R-:W-:Y:S01]  /*00b0*/  SHF.R.U32.HI R0, RZ, 0x1e, R0 ;  /* 0x0000001eff007819 */ /* 0x000fe20000011600 */
[----:B------:R-:W1:Y:S03]  /*00c0*/  LDCU.64 UR4, c[0x0][0x358] ;  /* 0x00006b00ff0477ac */ /* 0x000e660008000a00 */
[C---:B0-----:R-:W-:Y:S02]  /*00d0*/  IADD3 R4, P0, PT, R2.reuse, UR10, RZ ;  /* 0x0000000a02047c10 */ /* 0x041fe4000ff1e0ff */
[----:B------:R-:W-:Y:S02]  /*00e0*/  IADD3 R2, P1, PT, R2, UR8, RZ ;  /* 0x0000000802027c10 */ /* 0x000fe4000ff3e0ff */
[----:B------:R-:W-:-:S02]  /*00f0*/  IADD3.X R5, PT, PT, R0, UR11, RZ, P0, !PT ;  /* 0x0000000b00057c10 */ /* 0x000fc400087fe4ff */
[----:B------:R-:W-:-:S03]  /*0100*/  IADD3.X R3, PT, PT, R0, UR9, RZ, P1, !PT ;  /* 0x0000000900037c10 */ /* 0x000fc60008ffe4ff */
[----:B-1----:R-:W2:Y:S04]  /*0110*/  LDG.E R4, desc[UR4][R4.64] ;  /* 0x0000000404047981 */ /* 0x002ea8000c1e1900 */
[----:B------:R-:W2:Y:S02]  /*0120*/  LDG.E R7, desc[UR4][R2.64] ;  /* 0x0000000402077981 */ /* 0x000ea4000c1e1900 */
[----:B--2---:R-:W-:-:S05]  /*0130*/  FMUL R7, R4, R7 ;  /* 0x0000000704077220 */ /* 0x004fca0000400000 */
[----:B------:R-:W-:Y:S01]  /*0140*/  STG.E desc[UR4][R2.64], R7 ;  /* 0x0000000702007986 */ /* 0x000fe2000c101904 */
[----:B------:R-:W-:Y:S05]  /*0150*/  EXIT ;  /* 0x000000000000794d */ /* 0x000fea0003800000 */
.L_x_31:
        /* <DEDUP_REMOVED lines=10> */
.L_x_47:


//--------------------- .text._Z10kernel_subPfPKfm --------------------------
	.section	.text._Z10kernel_subPfPKfm,"ax",@progbits
	.align	128
        .global         _Z10kernel_subPfPKfm
        .type           _Z10kernel_subPfPKfm,@function
        .size           _Z10kernel_subPfPKfm,(.L_x_48 - _Z10kernel_subPfPKfm)
        .other          _Z10kernel_subPfPKfm,@"STO_CUDA_ENTRY STV_DEFAULT"
_Z10kernel_subPfPKfm:
.text._Z10kernel_subPfPKfm:
        /* <DEDUP_REMOVED lines=19> */
[----:B--2---:R-:W-:-:S05]  /*0130*/  FADD R7, -R4, R7 ;  /* 0x0000000704077221 */ /* 0x004fca0000000100 */
[----:B------:R-:W-:Y:S01]  /*0140*/  STG.E desc[UR4][R2.64], R7 ;  /* 0x0000000702007986 */ /* 0x000fe2000c101904 */
[----:B------:R-:W-:Y:S05]  /*0150*/  EXIT ;  /* 0x000000000000794d */ /* 0x000fea0003800000 */
.L_x_32:
        /* <DEDUP_REMOVED lines=10> */
.L_x_48:


//--------------------- .text._Z10kernel_addPfPKfm --------------------------
	.section	.text._Z10kernel_addPfPKfm,"ax",@progbits
	.align	128
        .global         _Z10kernel_addPfPKfm
        .type           _Z10kernel_addPfPKfm,@function
        .size           _Z10kernel_addPfPKfm,(.L_x_49 - _Z10kernel_addPfPKfm)
        .other          _Z10kernel_addPfPKfm,@"STO_CUDA_ENTRY STV_DEFAULT"
_Z10kernel_addPfPKfm:
.text._Z10kernel_addPfPKfm:
        /* <DEDUP_REMOVED lines=19> */
[----:B--2---:R-:W-:-:S05]  /*0130*/  FADD R7, R4, R7 ;  /* 0x0000000704077221 */ /* 0x004fca0000000000 */
[----:B------:R-:W-:Y:S01]  /*0140*/  STG.E desc[UR4][R2.64], R7 ;  /* 0x0000000702007986 */ /* 0x000fe2000c101904 */
[----:B------:R-:W-:Y:S05]  /*0150*/  EXIT ;  /* 0x000000000000794d */ /* 0x000fea0003800000 */
.L_x_33:
        /* <DEDUP_REMOVED lines=10> */
.L_x_49:


//--------------------- .nv.shared.reserved.0     --------------------------
	.section	.nv.shared.reserved.0,"aw",@nobits
	.weak		__nv_reservedSMEM_offset_0_alias
	.size		__nv_reservedSMEM_offset_0_alias, 0, 64
	.other		__nv_reservedSMEM_offset_0_alias,@"STO_CUDA_RESERVED_SHARED STV_DEFAULT"
__nv_reservedSMEM_offset_0_alias:
	.zero		0
	.zero		64


//--------------------- .nv.constant0._Z17kernel_scalar_divPffm --------------------------
	.section	.nv.constant0._Z17kernel_scalar_divPffm,"a",@progbits
	.sectionflags	@""
	.align	4
.nv.constant0._Z17kernel_scalar_divPffm:
	.zero		920


//--------------------- .nv.constant0._Z17kernel_scalar_mulPffm --------------------------
	.section	.nv.constant0._Z17kernel_scalar_mulPffm,"a",@progbits
	.sectionflags	@""
	.align	4
.nv.constant0._Z17kernel_scalar_mulPffm:
	.zero		920


//--------------------- .nv.constant0._Z17kernel_scalar_subPffm --------------------------
	.section	.nv.constant0._Z17kernel_scalar_subPffm,"a",@progbits
	.sectionflags	@""
	.align	4
.nv.constant0._Z17kernel_scalar_subPffm:
	.zero		920


//--------------------- .nv.constant0._Z17kernel_scalar_addPffm --------------------------
	.section	.nv.constant0._Z17kernel_scalar_addPffm,"a",@progbits
	.sectionflags	@""
	.align	4
.nv.constant0._Z17kernel_scalar_addPffm:
	.zero		920


//--------------------- .nv.constant0._Z10kernel_absPfm --------------------------
	.section	.nv.constant0._Z10kernel_absPfm,"a",@progbits
	.sectionflags	@""
	.align	4
.nv.constant0._Z10kernel_absPfm:
	.zero		912


//--------------------- .nv.constant0._Z10kernel_expPfm --------------------------
	.section	.nv.constant0._Z10kernel_expPfm,"a",@progbits
	.sectionflags	@""
	.align	4
.nv.constant0._Z10kernel_expPfm:
	.zero		912


//--------------------- .nv.constant0._Z11kernel_tanhPfm --------------------------
	.section	.nv.constant0._Z11kernel_tanhPfm,"a",@progbits
	.sectionflags	@""
	.align	4
.nv.constant0._Z11kernel_tanhPfm:
	.zero		912


//--------------------- .nv.constant0._Z14kernel_sigmoidPfm --------------------------
	.section	.nv.constant0._Z14kernel_sigmoidPfm,"a",@progbits
	.sectionflags	@""
	.align	4
.nv.constant0._Z14kernel_sigmoidPfm:
	.zero		912


//--------------------- .nv.constant0._Z28kernel_leaky_relu_derivativePffm --------------------------
	.section	.nv.constant0._Z28kernel_leaky_relu_derivativePffm,"a",@progbits
	.sectionflags	@""
	.align	4
.nv.constant0._Z28kernel_leaky_relu_derivativePffm:
	.zero		920


//--------------------- .nv.constant0._Z17kernel_leaky_reluPffm --------------------------
	.section	.nv.constant0._Z17kernel_leaky_reluPffm,"a",@progbits
	.sectionflags	@""
	.align	4
.nv.constant0._Z17kernel_leaky_reluPffm:
	.zero		920


//--------------------- .nv.constant0._Z11kernel_reluPfm --------------------------
	.section	.nv.constant0._Z11kernel_reluPfm,"a",@progbits
	.sectionflags	@""
	.align	4
.nv.constant0._Z11kernel_reluPfm:
	.zero		912


//--------------------- .nv.constant0._Z10kernel_mulPfPKfm --------------------------
	.section	.nv.constant0._Z10kernel_mulPfPKfm,"a",@progbits
	.sectionflags	@""
	.align	4
.nv.constant0._Z10kernel_mulPfPKfm:
	.zero		920


//--------------------- .nv.constant0._Z10kernel_subPfPKfm --------------------------
	.section	.nv.constant0._Z10kernel_subPfPKfm,"a",@progbits
	.sectionflags	@""
	.align	4
.nv.constant0._Z10kernel_subPfPKfm:
	.zero		920


//--------------------- .nv.constant0._Z10kernel_addPfPKfm --------------------------
	.section	.nv.constant0._Z10kernel_addPfPKfm,"a",@progbits
	.sectionflags	@""
	.align	4
.nv.constant0._Z10kernel_addPfPKfm:
	.zero		920


//--------------------- SYMBOLS --------------------------

	.type		.nv.reservedSmem.offset0,@object
	.size		.nv.reservedSmem.offset0,0x4
